	.target	sm_100a

	.elftype	@"ET_EXEC"


//--------------------- .note.nv.tkinfo           --------------------------
	.section	.note.nv.tkinfo,"",@"SHT_NOTE"
	.sectionflags	@"SHF_NOTE_NV_TKINFO"
	.tkinfo
        /*0018*/ 	.word	0x00000002
        /*0030*/ 	.string	""
        /*0030*/ 	.string	"ptxas"
        /*0030*/ 	.string	"Cuda compilation tools, release 13.0, V13.0.88"
        /*0030*/ 	.string	"Build cuda_13.0.r13.0/compiler.36424714_0"
        /*0030*/ 	.string	"-arch sm_100a -m 64 "



//--------------------- .note.nv.cuinfo           --------------------------
	.section	.note.nv.cuinfo,"",@"SHT_NOTE"
	.sectionflags	@"SHF_NOTE_NV_CUINFO"
        /*0018*/ 	.short	0x0002
        /*001a*/ 	.short	0x0064
        /*001c*/ 	.short	0x0082
	.zero		2


//--------------------- .nv.info                  --------------------------
	.section	.nv.info,"",@"SHT_CUDA_INFO"
	.align	4


	//----- nvinfo : EIATTR_REGCOUNT
	.align		4
        /*0000*/ 	.byte	0x04, 0x2f
        /*0002*/ 	.short	(.L_12 - .L_11)
	.align		4
.L_11:
        /*0004*/ 	.word	index@(_ZN7cutlass6KernelINS_4conv6kernel17DirectConvolutionINS1_11threadblock37DepthwiseFpropDirectConvMultipleStageINS_4gemm9GemmShapeILi64ELi64ELi9EEENS4_73DepthwiseFpropActivationDirect2dConvTileAccessIteratorFixedStrideDilationINS_11MatrixShapeILi64ELi64EEENS1_15TensorNHWCShapeILi1ELi8ELi8ELi64EEENSA_ILi1ELi1EEESE_NSC_ILi1ELi10ELi10ELi64EEENS_6half_tENS_6layout10TensorNHWCENS_9transform30PitchLinearStripminedThreadMapINS_16PitchLinearShapeILi64ELi100EEELi128ELi8EEENS_12AlignedArrayISG_Li8ELi16EEEEENSJ_11threadblock35RegularTileAccessIteratorDirectConvINSA_ILi100ELi64EEESG_NSH_8RowMajorELi0ESN_Lb0ELi16EEELNS_4arch14CacheOperation4KindE1ENS4_57DepthwiseFpropFilterDirectConvTileAccessIteratorOptimizedINSA_ILi64ELi9EEESG_SI_NSK_INSL_ILi64ELi9EEELi128ELi8EEESP_EENSS_INSA_ILi9ELi64EEESG_SU_Li0ES12_Lb0ELi16EEELSY_1ENS4_28DepthwiseDirectConvMmaPolicyINS1_4warp26MmaDepthwiseDirectConvSimtINS7_ILi16ELi64ELi9EEENSA_ILi3ELi3EEENSC_ILi1ELi4ELi4ELi2EEESD_SG_SU_SG_SU_SG_SU_NS6_4warp13MmaSimtPolicyINSA_ILi1ELi32EEENSH_19RowMajorInterleavedILi1EEENS7_ILi2ELi2ELi1EEEEELNS1_17IteratorAlgorithmE4ESE_SE_SF_Li1ELNS_16ComplexTransformE0ELS1K_0EbEENSA_ILi0ELi0EEES1M_SN_S12_Li1EEELi4ENS_8epilogue11threadblock17EpilogueDepthwiseIS8_S1B_SD_S1L_NS1P_32PredicatedTileIteratorDirectConvINSK_INSL_ILi64ELi64EEELi128ELi8EEESG_S1B_SD_EENS1O_4warp20FragmentIteratorSimtIS19_NS1_6thread42DepthwiseDirectConvElementwiseInnerProductINS7_ILi16ELi2ELi1EEESG_SG_SG_NSW_13OpMultiplyAddEbEESU_S1I_EENS1V_28TileIteratorSimtDirect2dConvIS19_S1B_SD_S21_SG_SU_S1I_EENS1P_29SharedLoadIteratorPitchLinearIS1T_SG_Li16EEENS1O_6thread17LinearCombinationISG_Li8ESG_SG_LNS27_9ScaleType4KindE2ELNS_15FloatRoundStyleE2ESG_EES1M_EELS1J_4EbEES2D_NS4_47DepthwiseDirect2dConvIdentityThreadblockSwizzleILi1ELi1ELi8ELi8EEELNS1_8OperatorE0ENS1_17Conv2dProblemSizeELNS1_9GroupModeE3ESD_EEEEvNT_6ParamsE)
        /*0008*/ 	.word	0x0000007c


	//----- nvinfo : EIATTR_FRAME_SIZE
	.align		4
.L_12:
        /*000c*/ 	.byte	0x04, 0x11
        /*000e*/ 	.short	(.L_14 - .L_13)
	.align		4
.L_13:
        /*0010*/ 	.word	index@(_ZN7cutlass6KernelINS_4conv6kernel17DirectConvolutionINS1_11threadblock37DepthwiseFpropDirectConvMultipleStageINS_4gemm9GemmShapeILi64ELi64ELi9EEENS4_73DepthwiseFpropActivationDirect2dConvTileAccessIteratorFixedStrideDilationINS_11MatrixShapeILi64ELi64EEENS1_15TensorNHWCShapeILi1ELi8ELi8ELi64EEENSA_ILi1ELi1EEESE_NSC_ILi1ELi10ELi10ELi64EEENS_6half_tENS_6layout10TensorNHWCENS_9transform30PitchLinearStripminedThreadMapINS_16PitchLinearShapeILi64ELi100EEELi128ELi8EEENS_12AlignedArrayISG_Li8ELi16EEEEENSJ_11threadblock35RegularTileAccessIteratorDirectConvINSA_ILi100ELi64EEESG_NSH_8RowMajorELi0ESN_Lb0ELi16EEELNS_4arch14CacheOperation4KindE1ENS4_57DepthwiseFpropFilterDirectConvTileAccessIteratorOptimizedINSA_ILi64ELi9EEESG_SI_NSK_INSL_ILi64ELi9EEELi128ELi8EEESP_EENSS_INSA_ILi9ELi64EEESG_SU_Li0ES12_Lb0ELi16EEELSY_1ENS4_28DepthwiseDirectConvMmaPolicyINS1_4warp26MmaDepthwiseDirectConvSimtINS7_ILi16ELi64ELi9EEENSA_ILi3ELi3EEENSC_ILi1ELi4ELi4ELi2EEESD_SG_SU_SG_SU_SG_SU_NS6_4warp13MmaSimtPolicyINSA_ILi1ELi32EEENSH_19RowMajorInterleavedILi1EEENS7_ILi2ELi2ELi1EEEEELNS1_17IteratorAlgorithmE4ESE_SE_SF_Li1ELNS_16ComplexTransformE0ELS1K_0EbEENSA_ILi0ELi0EEES1M_SN_S12_Li1EEELi4ENS_8epilogue11threadblock17EpilogueDepthwiseIS8_S1B_SD_S1L_NS1P_32PredicatedTileIteratorDirectConvINSK_INSL_ILi64ELi64EEELi128ELi8EEESG_S1B_SD_EENS1O_4warp20FragmentIteratorSimtIS19_NS1_6thread42DepthwiseDirectConvElementwiseInnerProductINS7_ILi16ELi2ELi1EEESG_SG_SG_NSW_13OpMultiplyAddEbEESU_S1I_EENS1V_28TileIteratorSimtDirect2dConvIS19_S1B_SD_S21_SG_SU_S1I_EENS1P_29SharedLoadIteratorPitchLinearIS1T_SG_Li16EEENS1O_6thread17LinearCombinationISG_Li8ESG_SG_LNS27_9ScaleType4KindE2ELNS_15FloatRoundStyleE2ESG_EES1M_EELS1J_4EbEES2D_NS4_47DepthwiseDirect2dConvIdentityThreadblockSwizzleILi1ELi1ELi8ELi8EEELNS1_8OperatorE0ENS1_17Conv2dProblemSizeELNS1_9GroupModeE3ESD_EEEEvNT_6ParamsE)
        /*0014*/ 	.word	0x00000000


	//----- nvinfo : EIATTR_REGCOUNT
	.align		4
.L_14:
        /*0018*/ 	.byte	0x04, 0x2f
        /*001a*/ 	.short	(.L_16 - .L_15)
	.align		4
.L_15:
        /*001c*/ 	.word	index@(_ZN7cutlass6KernelINS_4conv6kernel13ReorderKernelINS2_23DirectConvolutionParamsINS1_11threadblock37DepthwiseFpropDirectConvMultipleStageINS_4gemm9GemmShapeILi64ELi64ELi9EEENS5_73DepthwiseFpropActivationDirect2dConvTileAccessIteratorFixedStrideDilationINS_11MatrixShapeILi64ELi64EEENS1_15TensorNHWCShapeILi1ELi8ELi8ELi64EEENSB_ILi1ELi1EEESF_NSD_ILi1ELi10ELi10ELi64EEENS_6half_tENS_6layout10TensorNHWCENS_9transform30PitchLinearStripminedThreadMapINS_16PitchLinearShapeILi64ELi100EEELi128ELi8EEENS_12AlignedArrayISH_Li8ELi16EEEEENSK_11threadblock35RegularTileAccessIteratorDirectConvINSB_ILi100ELi64EEESH_NSI_8RowMajorELi0ESO_Lb0ELi16EEELNS_4arch14CacheOperation4KindE1ENS5_57DepthwiseFpropFilterDirectConvTileAccessIteratorOptimizedINSB_ILi64ELi9EEESH_SJ_NSL_INSM_ILi64ELi9EEELi128ELi8EEESQ_EENST_INSB_ILi9ELi64EEESH_SV_Li0ES13_Lb0ELi16EEELSZ_1ENS5_28DepthwiseDirectConvMmaPolicyINS1_4warp26MmaDepthwiseDirectConvSimtINS8_ILi16ELi64ELi9EEENSB_ILi3ELi3EEENSD_ILi1ELi4ELi4ELi2EEESE_SH_SV_SH_SV_SH_SV_NS7_4warp13MmaSimtPolicyINSB_ILi1ELi32EEENSI_19RowMajorInterleavedILi1EEENS8_ILi2ELi2ELi1EEEEELNS1_17IteratorAlgorithmE4ESF_SF_SG_Li1ELNS_16ComplexTransformE0ELS1L_0EbEENSB_ILi0ELi0EEES1N_SO_S13_Li1EEELi4ENS_8epilogue11threadblock17EpilogueDepthwiseIS9_S1C_SE_S1M_NS1Q_32PredicatedTileIteratorDirectConvINSL_INSM_ILi64ELi64EEELi128ELi8EEESH_S1C_SE_EENS1P_4warp20FragmentIteratorSimtIS1A_NS1_6thread42DepthwiseDirectConvElementwiseInnerProductINS8_ILi16ELi2ELi1EEESH_SH_SH_NSX_13OpMultiplyAddEbEESV_S1J_EENS1W_28TileIteratorSimtDirect2dConvIS1A_S1C_SE_S22_SH_SV_S1J_EENS1Q_29SharedLoadIteratorPitchLinearIS1U_SH_Li16EEENS1P_6thread17LinearCombinationISH_Li8ESH_SH_LNS28_9ScaleType4KindE2ELNS_15FloatRoundStyleE2ESH_EES1N_EELS1K_4EbEES2E_NS5_47DepthwiseDirect2dConvIdentityThreadblockSwizzleILi1ELi1ELi8ELi8EEELNS1_8OperatorE0ENS2_17DirectConvolutionIS2F_S2E_S2H_LS2I_0ENS1_17Conv2dProblemSizeELNS1_9GroupModeE3ESE_E9ArgumentsENS1Q_27ConvOutputIteratorParameterISJ_SV_NS_9TensorRefISH_SJ_EELS2I_0ES2K_EES2K_LS2L_3ESE_EESH_EEEEvNT_6ParamsE)
        /*0020*/ 	.word	0x0000001a


	//----- nvinfo : EIATTR_FRAME_SIZE
	.align		4
.L_16:
        /*0024*/ 	.byte	0x04, 0x11
        /*0026*/ 	.short	(.L_18 - .L_17)
	.align		4
.L_17:
        /*0028*/ 	.word	index@($__internal_0_$__cuda_sm20_div_s64)
        /*002c*/ 	.word	0x00000000


	//----- nvinfo : EIATTR_FRAME_SIZE
	.align		4
.L_18:
        /*0030*/ 	.byte	0x04, 0x11
        /*0032*/ 	.short	(.L_20 - .L_19)
	.align		4
.L_19:
        /*0034*/ 	.word	index@(_ZN7cutlass6KernelINS_4conv6kernel13ReorderKernelINS2_23DirectConvolutionParamsINS1_11threadblock37DepthwiseFpropDirectConvMultipleStageINS_4gemm9GemmShapeILi64ELi64ELi9EEENS5_73DepthwiseFpropActivationDirect2dConvTileAccessIteratorFixedStrideDilationINS_11MatrixShapeILi64ELi64EEENS1_15TensorNHWCShapeILi1ELi8ELi8ELi64EEENSB_ILi1ELi1EEESF_NSD_ILi1ELi10ELi10ELi64EEENS_6half_tENS_6layout10TensorNHWCENS_9transform30PitchLinearStripminedThreadMapINS_16PitchLinearShapeILi64ELi100EEELi128ELi8EEENS_12AlignedArrayISH_Li8ELi16EEEEENSK_11threadblock35RegularTileAccessIteratorDirectConvINSB_ILi100ELi64EEESH_NSI_8RowMajorELi0ESO_Lb0ELi16EEELNS_4arch14CacheOperation4KindE1ENS5_57DepthwiseFpropFilterDirectConvTileAccessIteratorOptimizedINSB_ILi64ELi9EEESH_SJ_NSL_INSM_ILi64ELi9EEELi128ELi8EEESQ_EENST_INSB_ILi9ELi64EEESH_SV_Li0ES13_Lb0ELi16EEELSZ_1ENS5_28DepthwiseDirectConvMmaPolicyINS1_4warp26MmaDepthwiseDirectConvSimtINS8_ILi16ELi64ELi9EEENSB_ILi3ELi3EEENSD_ILi1ELi4ELi4ELi2EEESE_SH_SV_SH_SV_SH_SV_NS7_4warp13MmaSimtPolicyINSB_ILi1ELi32EEENSI_19RowMajorInterleavedILi1EEENS8_ILi2ELi2ELi1EEEEELNS1_17IteratorAlgorithmE4ESF_SF_SG_Li1ELNS_16ComplexTransformE0ELS1L_0EbEENSB_ILi0ELi0EEES1N_SO_S13_Li1EEELi4ENS_8epilogue11threadblock17EpilogueDepthwiseIS9_S1C_SE_S1M_NS1Q_32PredicatedTileIteratorDirectConvINSL_INSM_ILi64ELi64EEELi128ELi8EEESH_S1C_SE_EENS1P_4warp20FragmentIteratorSimtIS1A_NS1_6thread42DepthwiseDirectConvElementwiseInnerProductINS8_ILi16ELi2ELi1EEESH_SH_SH_NSX_13OpMultiplyAddEbEESV_S1J_EENS1W_28TileIteratorSimtDirect2dConvIS1A_S1C_SE_S22_SH_SV_S1J_EENS1Q_29SharedLoadIteratorPitchLinearIS1U_SH_Li16EEENS1P_6thread17LinearCombinationISH_Li8ESH_SH_LNS28_9ScaleType4KindE2ELNS_15FloatRoundStyleE2ESH_EES1N_EELS1K_4EbEES2E_NS5_47DepthwiseDirect2dConvIdentityThreadblockSwizzleILi1ELi1ELi8ELi8EEELNS1_8OperatorE0ENS2_17DirectConvolutionIS2F_S2E_S2H_LS2I_0ENS1_17Conv2dProblemSizeELNS1_9GroupModeE3ESE_E9ArgumentsENS1Q_27ConvOutputIteratorParameterISJ_SV_NS_9TensorRefISH_SJ_EELS2I_0ES2K_EES2K_LS2L_3ESE_EESH_EEEEvNT_6ParamsE)
        /*0038*/ 	.word	0x00000000


	//----- nvinfo : EIATTR_MIN_STACK_SIZE
	.align		4
.L_20:
        /*003c*/ 	.byte	0x04, 0x12
        /*003e*/ 	.short	(.L_22 - .L_21)
	.align		4
.L_21:
        /*0040*/ 	.word	index@(_ZN7cutlass6KernelINS_4conv6kernel13ReorderKernelINS2_23DirectConvolutionParamsINS1_11threadblock37DepthwiseFpropDirectConvMultipleStageINS_4gemm9GemmShapeILi64ELi64ELi9EEENS5_73DepthwiseFpropActivationDirect2dConvTileAccessIteratorFixedStrideDilationINS_11MatrixShapeILi64ELi64EEENS1_15TensorNHWCShapeILi1ELi8ELi8ELi64EEENSB_ILi1ELi1EEESF_NSD_ILi1ELi10ELi10ELi64EEENS_6half_tENS_6layout10TensorNHWCENS_9transform30PitchLinearStripminedThreadMapINS_16PitchLinearShapeILi64ELi100EEELi128ELi8EEENS_12AlignedArrayISH_Li8ELi16EEEEENSK_11threadblock35RegularTileAccessIteratorDirectConvINSB_ILi100ELi64EEESH_NSI_8RowMajorELi0ESO_Lb0ELi16EEELNS_4arch14CacheOperation4KindE1ENS5_57DepthwiseFpropFilterDirectConvTileAccessIteratorOptimizedINSB_ILi64ELi9EEESH_SJ_NSL_INSM_ILi64ELi9EEELi128ELi8EEESQ_EENST_INSB_ILi9ELi64EEESH_SV_Li0ES13_Lb0ELi16EEELSZ_1ENS5_28DepthwiseDirectConvMmaPolicyINS1_4warp26MmaDepthwiseDirectConvSimtINS8_ILi16ELi64ELi9EEENSB_ILi3ELi3EEENSD_ILi1ELi4ELi4ELi2EEESE_SH_SV_SH_SV_SH_SV_NS7_4warp13MmaSimtPolicyINSB_ILi1ELi32EEENSI_19RowMajorInterleavedILi1EEENS8_ILi2ELi2ELi1EEEEELNS1_17IteratorAlgorithmE4ESF_SF_SG_Li1ELNS_16ComplexTransformE0ELS1L_0EbEENSB_ILi0ELi0EEES1N_SO_S13_Li1EEELi4ENS_8epilogue11threadblock17EpilogueDepthwiseIS9_S1C_SE_S1M_NS1Q_32PredicatedTileIteratorDirectConvINSL_INSM_ILi64ELi64EEELi128ELi8EEESH_S1C_SE_EENS1P_4warp20FragmentIteratorSimtIS1A_NS1_6thread42DepthwiseDirectConvElementwiseInnerProductINS8_ILi16ELi2ELi1EEESH_SH_SH_NSX_13OpMultiplyAddEbEESV_S1J_EENS1W_28TileIteratorSimtDirect2dConvIS1A_S1C_SE_S22_SH_SV_S1J_EENS1Q_29SharedLoadIteratorPitchLinearIS1U_SH_Li16EEENS1P_6thread17LinearCombinationISH_Li8ESH_SH_LNS28_9ScaleType4KindE2ELNS_15FloatRoundStyleE2ESH_EES1N_EELS1K_4EbEES2E_NS5_47DepthwiseDirect2dConvIdentityThreadblockSwizzleILi1ELi1ELi8ELi8EEELNS1_8OperatorE0ENS2_17DirectConvolutionIS2F_S2E_S2H_LS2I_0ENS1_17Conv2dProblemSizeELNS1_9GroupModeE3ESE_E9ArgumentsENS1Q_27ConvOutputIteratorParameterISJ_SV_NS_9TensorRefISH_SJ_EELS2I_0ES2K_EES2K_LS2L_3ESE_EESH_EEEEvNT_6ParamsE)
        /*0044*/ 	.word	0x00000000


	//----- nvinfo : EIATTR_MIN_STACK_SIZE
	.align		4
.L_22:
        /*0048*/ 	.byte	0x04, 0x12
        /*004a*/ 	.short	(.L_24 - .L_23)
	.align		4
.L_23:
        /*004c*/ 	.word	index@(_ZN7cutlass6KernelINS_4conv6kernel17DirectConvolutionINS1_11threadblock37DepthwiseFpropDirectConvMultipleStageINS_4gemm9GemmShapeILi64ELi64ELi9EEENS4_73DepthwiseFpropActivationDirect2dConvTileAccessIteratorFixedStrideDilationINS_11MatrixShapeILi64ELi64EEENS1_15TensorNHWCShapeILi1ELi8ELi8ELi64EEENSA_ILi1ELi1EEESE_NSC_ILi1ELi10ELi10ELi64EEENS_6half_tENS_6layout10TensorNHWCENS_9transform30PitchLinearStripminedThreadMapINS_16PitchLinearShapeILi64ELi100EEELi128ELi8EEENS_12AlignedArrayISG_Li8ELi16EEEEENSJ_11threadblock35RegularTileAccessIteratorDirectConvINSA_ILi100ELi64EEESG_NSH_8RowMajorELi0ESN_Lb0ELi16EEELNS_4arch14CacheOperation4KindE1ENS4_57DepthwiseFpropFilterDirectConvTileAccessIteratorOptimizedINSA_ILi64ELi9EEESG_SI_NSK_INSL_ILi64ELi9EEELi128ELi8EEESP_EENSS_INSA_ILi9ELi64EEESG_SU_Li0ES12_Lb0ELi16EEELSY_1ENS4_28DepthwiseDirectConvMmaPolicyINS1_4warp26MmaDepthwiseDirectConvSimtINS7_ILi16ELi64ELi9EEENSA_ILi3ELi3EEENSC_ILi1ELi4ELi4ELi2EEESD_SG_SU_SG_SU_SG_SU_NS6_4warp13MmaSimtPolicyINSA_ILi1ELi32EEENSH_19RowMajorInterleavedILi1EEENS7_ILi2ELi2ELi1EEEEELNS1_17IteratorAlgorithmE4ESE_SE_SF_Li1ELNS_16ComplexTransformE0ELS1K_0EbEENSA_ILi0ELi0EEES1M_SN_S12_Li1EEELi4ENS_8epilogue11threadblock17EpilogueDepthwiseIS8_S1B_SD_S1L_NS1P_32PredicatedTileIteratorDirectConvINSK_INSL_ILi64ELi64EEELi128ELi8EEESG_S1B_SD_EENS1O_4warp20FragmentIteratorSimtIS19_NS1_6thread42DepthwiseDirectConvElementwiseInnerProductINS7_ILi16ELi2ELi1EEESG_SG_SG_NSW_13OpMultiplyAddEbEESU_S1I_EENS1V_28TileIteratorSimtDirect2dConvIS19_S1B_SD_S21_SG_SU_S1I_EENS1P_29SharedLoadIteratorPitchLinearIS1T_SG_Li16EEENS1O_6thread17LinearCombinationISG_Li8ESG_SG_LNS27_9ScaleType4KindE2ELNS_15FloatRoundStyleE2ESG_EES1M_EELS1J_4EbEES2D_NS4_47DepthwiseDirect2dConvIdentityThreadblockSwizzleILi1ELi1ELi8ELi8EEELNS1_8OperatorE0ENS1_17Conv2dProblemSizeELNS1_9GroupModeE3ESD_EEEEvNT_6ParamsE)
        /*0050*/ 	.word	0x00000000
.L_24:


//--------------------- .nv.compat                --------------------------
	.section	.nv.compat,"",@"SHT_CUDA_COMPAT_INFO"
	.align	4
        /*0000*/ 	.byte	0x02, 0x09, 0x01, 0x00, 0x02, 0x02, 0x01, 0x00, 0x02, 0x05, 0x05, 0x00, 0x03, 0x07, 0x01, 0x01
        /*0010*/ 	.byte	0x02, 0x03, 0x00, 0x00, 0x02, 0x06, 0x01, 0x00, 0x04, 0x0b, 0x08, 0x00, 0x09, 0x00, 0x00, 0x00
        /*0020*/ 	.byte	0x00, 0x00, 0x00, 0x00


//--------------------- .nv.info._ZN7cutlass6KernelINS_4conv6kernel13ReorderKernelINS2_23DirectConvolutionParamsINS1_11threadblock37DepthwiseFpropDirectConvMultipleStageINS_4gemm9GemmShapeILi64ELi64ELi9EEENS5_73DepthwiseFpropActivationDirect2dConvTileAccessIteratorFixedStrideDilationINS_11MatrixShapeILi64ELi64EEENS1_15TensorNHWCShapeILi1ELi8ELi8ELi64EEENSB_ILi1ELi1EEESF_NSD_ILi1ELi10ELi10ELi64EEENS_6half_tENS_6layout10TensorNHWCENS_9transform30PitchLinearStripminedThreadMapINS_16PitchLinearShapeILi64ELi100EEELi128ELi8EEENS_12AlignedArrayISH_Li8ELi16EEEEENSK_11threadblock35RegularTileAccessIteratorDirectConvINSB_ILi100ELi64EEESH_NSI_8RowMajorELi0ESO_Lb0ELi16EEELNS_4arch14CacheOperation4KindE1ENS5_57DepthwiseFpropFilterDirectConvTileAccessIteratorOptimizedINSB_ILi64ELi9EEESH_SJ_NSL_INSM_ILi64ELi9EEELi128ELi8EEESQ_EENST_INSB_ILi9ELi64EEESH_SV_Li0ES13_Lb0ELi16EEELSZ_1ENS5_28DepthwiseDirectConvMmaPolicyINS1_4warp26MmaDepthwiseDirectConvSimtINS8_ILi16ELi64ELi9EEENSB_ILi3ELi3EEENSD_ILi1ELi4ELi4ELi2EEESE_SH_SV_SH_SV_SH_SV_NS7_4warp13MmaSimtPolicyINSB_ILi1ELi32EEENSI_19RowMajorInterleavedILi1EEENS8_ILi2ELi2ELi1EEEEELNS1_17IteratorAlgorithmE4ESF_SF_SG_Li1ELNS_16ComplexTransformE0ELS1L_0EbEENSB_ILi0ELi0EEES1N_SO_S13_Li1EEELi4ENS_8epilogue11threadblock17EpilogueDepthwiseIS9_S1C_SE_S1M_NS1Q_32PredicatedTileIteratorDirectConvINSL_INSM_ILi64ELi64EEELi128ELi8EEESH_S1C_SE_EENS1P_4warp20FragmentIteratorSimtIS1A_NS1_6thread42DepthwiseDirectConvElementwiseInnerProductINS8_ILi16ELi2ELi1EEESH_SH_SH_NSX_13OpMultiplyAddEbEESV_S1J_EENS1W_28TileIteratorSimtDirect2dConvIS1A_S1C_SE_S22_SH_SV_S1J_EENS1Q_29SharedLoadIteratorPitchLinearIS1U_SH_Li16EEENS1P_6thread17LinearCombinationISH_Li8ESH_SH_LNS28_9ScaleType4KindE2ELNS_15FloatRoundStyleE2ESH_EES1N_EELS1K_4EbEES2E_NS5_47DepthwiseDirect2dConvIdentityThreadblockSwizzleILi1ELi1ELi8ELi8EEELNS1_8OperatorE0ENS2_17DirectConvolutionIS2F_S2E_S2H_LS2I_0ENS1_17Conv2dProblemSizeELNS1_9GroupModeE3ESE_E9ArgumentsENS1Q_27ConvOutputIteratorParameterISJ_SV_NS_9TensorRefISH_SJ_EELS2I_0ES2K_EES2K_LS2L_3ESE_EESH_EEEEvNT_6ParamsE --------------------------
	.section	.nv.info._ZN7cutlass6KernelINS_4conv6kernel13ReorderKernelINS2_23DirectConvolutionParamsINS1_11threadblock37DepthwiseFpropDirectConvMultipleStageINS_4gemm9GemmShapeILi64ELi64ELi9EEENS5_73DepthwiseFpropActivationDirect2dConvTileAccessIteratorFixedStrideDilationINS_11MatrixShapeILi64ELi64EEENS1_15TensorNHWCShapeILi1ELi8ELi8ELi64EEENSB_ILi1ELi1EEESF_NSD_ILi1ELi10ELi10ELi64EEENS_6half_tENS_6layout10TensorNHWCENS_9transform30PitchLinearStripminedThreadMapINS_16PitchLinearShapeILi64ELi100EEELi128ELi8EEENS_12AlignedArrayISH_Li8ELi16EEEEENSK_11threadblock35RegularTileAccessIteratorDirectConvINSB_ILi100ELi64EEESH_NSI_8RowMajorELi0ESO_Lb0ELi16EEELNS_4arch14CacheOperation4KindE1ENS5_57DepthwiseFpropFilterDirectConvTileAccessIteratorOptimizedINSB_ILi64ELi9EEESH_SJ_NSL_INSM_ILi64ELi9EEELi128ELi8EEESQ_EENST_INSB_ILi9ELi64EEESH_SV_Li0ES13_Lb0ELi16EEELSZ_1ENS5_28DepthwiseDirectConvMmaPolicyINS1_4warp26MmaDepthwiseDirectConvSimtINS8_ILi16ELi64ELi9EEENSB_ILi3ELi3EEENSD_ILi1ELi4ELi4ELi2EEESE_SH_SV_SH_SV_SH_SV_NS7_4warp13MmaSimtPolicyINSB_ILi1ELi32EEENSI_19RowMajorInterleavedILi1EEENS8_ILi2ELi2ELi1EEEEELNS1_17IteratorAlgorithmE4ESF_SF_SG_Li1ELNS_16ComplexTransformE0ELS1L_0EbEENSB_ILi0ELi0EEES1N_SO_S13_Li1EEELi4ENS_8epilogue11threadblock17EpilogueDepthwiseIS9_S1C_SE_S1M_NS1Q_32PredicatedTileIteratorDirectConvINSL_INSM_ILi64ELi64EEELi128ELi8EEESH_S1C_SE_EENS1P_4warp20FragmentIteratorSimtIS1A_NS1_6thread42DepthwiseDirectConvElementwiseInnerProductINS8_ILi16ELi2ELi1EEESH_SH_SH_NSX_13OpMultiplyAddEbEESV_S1J_EENS1W_28TileIteratorSimtDirect2dConvIS1A_S1C_SE_S22_SH_SV_S1J_EENS1Q_29SharedLoadIteratorPitchLinearIS1U_SH_Li16EEENS1P_6thread17LinearCombinationISH_Li8ESH_SH_LNS28_9ScaleType4KindE2ELNS_15FloatRoundStyleE2ESH_EES1N_EELS1K_4EbEES2E_NS5_47DepthwiseDirect2dConvIdentityThreadblockSwizzleILi1ELi1ELi8ELi8EEELNS1_8OperatorE0ENS2_17DirectConvolutionIS2F_S2E_S2H_LS2I_0ENS1_17Conv2dProblemSizeELNS1_9GroupModeE3ESE_E9ArgumentsENS1Q_27ConvOutputIteratorParameterISJ_SV_NS_9TensorRefISH_SJ_EELS2I_0ES2K_EES2K_LS2L_3ESE_EESH_EEEEvNT_6ParamsE,"",@"SHT_CUDA_INFO"
	.sectionflags	@""
	.align	4


	//----- nvinfo : EIATTR_CUDA_API_VERSION
	.align		4
        /*0000*/ 	.byte	0x04, 0x37
        /*0002*/ 	.short	(.L_26 - .L_25)
.L_25:
        /*0004*/ 	.word	0x00000082


	//----- nvinfo : EIATTR_KPARAM_INFO
	.align		4
.L_26:
        /*0008*/ 	.byte	0x04, 0x17
        /*000a*/ 	.short	(.L_28 - .L_27)
.L_27:
        /*000c*/ 	.word	0x00000000
        /*0010*/ 	.short	0x0000
        /*0012*/ 	.short	0x0000
        /*0014*/ 	.byte	0x00, 0xf0, 0x41, 0x06


	//----- nvinfo : EIATTR_SPARSE_MMA_MASK
	.align		4
.L_28:
        /*0018*/ 	.byte	0x03, 0x50
        /*001a*/ 	.short	0x0000


	//----- nvinfo : EIATTR_MAXREG_COUNT
	.align		4
        /*001c*/ 	.byte	0x03, 0x1b
        /*001e*/ 	.short	0x00ff


	//----- nvinfo : EIATTR_MERCURY_ISA_VERSION
	.align		4
        /*0020*/ 	.byte	0x03, 0x5f
        /*0022*/ 	.short	0x0101


	//----- nvinfo : EIATTR_VRC_CTA_INIT_COUNT
	.align		4
        /*0024*/ 	.byte	0x02, 0x4a
	.zero		1
	.zero		1


	//----- nvinfo : EIATTR_EXIT_INSTR_OFFSETS
	.align		4
        /*0028*/ 	.byte	0x04, 0x1c
        /*002a*/ 	.short	(.L_30 - .L_29)


	//   ....[0]....
.L_29:
        /*002c*/ 	.word	0x00000890


	//   ....[1]....
        /*0030*/ 	.word	0x00000940


	//----- nvinfo : EIATTR_CRS_STACK_SIZE
	.align		4
.L_30:
        /*0034*/ 	.byte	0x04, 0x1e
        /*0036*/ 	.short	(.L_32 - .L_31)
.L_31:
        /*0038*/ 	.word	0x00000000


	//----- nvinfo : EIATTR_CBANK_PARAM_SIZE
	.align		4
.L_32:
        /*003c*/ 	.byte	0x03, 0x19
        /*003e*/ 	.short	0x0190


	//----- nvinfo : EIATTR_PARAM_CBANK
	.align		4
        /*0040*/ 	.byte	0x04, 0x0a
        /*0042*/ 	.short	(.L_34 - .L_33)
	.align		4
.L_33:
        /*0044*/ 	.word	index@(.nv.constant0._ZN7cutlass6KernelINS_4conv6kernel13ReorderKernelINS2_23DirectConvolutionParamsINS1_11threadblock37DepthwiseFpropDirectConvMultipleStageINS_4gemm9GemmShapeILi64ELi64ELi9EEENS5_73DepthwiseFpropActivationDirect2dConvTileAccessIteratorFixedStrideDilationINS_11MatrixShapeILi64ELi64EEENS1_15TensorNHWCShapeILi1ELi8ELi8ELi64EEENSB_ILi1ELi1EEESF_NSD_ILi1ELi10ELi10ELi64EEENS_6half_tENS_6layout10TensorNHWCENS_9transform30PitchLinearStripminedThreadMapINS_16PitchLinearShapeILi64ELi100EEELi128ELi8EEENS_12AlignedArrayISH_Li8ELi16EEEEENSK_11threadblock35RegularTileAccessIteratorDirectConvINSB_ILi100ELi64EEESH_NSI_8RowMajorELi0ESO_Lb0ELi16EEELNS_4arch14CacheOperation4KindE1ENS5_57DepthwiseFpropFilterDirectConvTileAccessIteratorOptimizedINSB_ILi64ELi9EEESH_SJ_NSL_INSM_ILi64ELi9EEELi128ELi8EEESQ_EENST_INSB_ILi9ELi64EEESH_SV_Li0ES13_Lb0ELi16EEELSZ_1ENS5_28DepthwiseDirectConvMmaPolicyINS1_4warp26MmaDepthwiseDirectConvSimtINS8_ILi16ELi64ELi9EEENSB_ILi3ELi3EEENSD_ILi1ELi4ELi4ELi2EEESE_SH_SV_SH_SV_SH_SV_NS7_4warp13MmaSimtPolicyINSB_ILi1ELi32EEENSI_19RowMajorInterleavedILi1EEENS8_ILi2ELi2ELi1EEEEELNS1_17IteratorAlgorithmE4ESF_SF_SG_Li1ELNS_16ComplexTransformE0ELS1L_0EbEENSB_ILi0ELi0EEES1N_SO_S13_Li1EEELi4ENS_8epilogue11threadblock17EpilogueDepthwiseIS9_S1C_SE_S1M_NS1Q_32PredicatedTileIteratorDirectConvINSL_INSM_ILi64ELi64EEELi128ELi8EEESH_S1C_SE_EENS1P_4warp20FragmentIteratorSimtIS1A_NS1_6thread42DepthwiseDirectConvElementwiseInnerProductINS8_ILi16ELi2ELi1EEESH_SH_SH_NSX_13OpMultiplyAddEbEESV_S1J_EENS1W_28TileIteratorSimtDirect2dConvIS1A_S1C_SE_S22_SH_SV_S1J_EENS1Q_29SharedLoadIteratorPitchLinearIS1U_SH_Li16EEENS1P_6thread17LinearCombinationISH_Li8ESH_SH_LNS28_9ScaleType4KindE2ELNS_15FloatRoundStyleE2ESH_EES1N_EELS1K_4EbEES2E_NS5_47DepthwiseDirect2dConvIdentityThreadblockSwizzleILi1ELi1ELi8ELi8EEELNS1_8OperatorE0ENS2_17DirectConvolutionIS2F_S2E_S2H_LS2I_0ENS1_17Conv2dProblemSizeELNS1_9GroupModeE3ESE_E9ArgumentsENS1Q_27ConvOutputIteratorParameterISJ_SV_NS_9TensorRefISH_SJ_EELS2I_0ES2K_EES2K_LS2L_3ESE_EESH_EEEEvNT_6ParamsE)
        /*0048*/ 	.short	0x0380
        /*004a*/ 	.short	0x0190


	//----- nvinfo : EIATTR_SW_WAR
	.align		4
.L_34:
        /*004c*/ 	.byte	0x04, 0x36
        /*004e*/ 	.short	(.L_36 - .L_35)
.L_35:
        /*0050*/ 	.word	0x00000008
.L_36:


//--------------------- .nv.info._ZN7cutlass6KernelINS_4conv6kernel17DirectConvolutionINS1_11threadblock37DepthwiseFpropDirectConvMultipleStageINS_4gemm9GemmShapeILi64ELi64ELi9EEENS4_73DepthwiseFpropActivationDirect2dConvTileAccessIteratorFixedStrideDilationINS_11MatrixShapeILi64ELi64EEENS1_15TensorNHWCShapeILi1ELi8ELi8ELi64EEENSA_ILi1ELi1EEESE_NSC_ILi1ELi10ELi10ELi64EEENS_6half_tENS_6layout10TensorNHWCENS_9transform30PitchLinearStripminedThreadMapINS_16PitchLinearShapeILi64ELi100EEELi128ELi8EEENS_12AlignedArrayISG_Li8ELi16EEEEENSJ_11threadblock35RegularTileAccessIteratorDirectConvINSA_ILi100ELi64EEESG_NSH_8RowMajorELi0ESN_Lb0ELi16EEELNS_4arch14CacheOperation4KindE1ENS4_57DepthwiseFpropFilterDirectConvTileAccessIteratorOptimizedINSA_ILi64ELi9EEESG_SI_NSK_INSL_ILi64ELi9EEELi128ELi8EEESP_EENSS_INSA_ILi9ELi64EEESG_SU_Li0ES12_Lb0ELi16EEELSY_1ENS4_28DepthwiseDirectConvMmaPolicyINS1_4warp26MmaDepthwiseDirectConvSimtINS7_ILi16ELi64ELi9EEENSA_ILi3ELi3EEENSC_ILi1ELi4ELi4ELi2EEESD_SG_SU_SG_SU_SG_SU_NS6_4warp13MmaSimtPolicyINSA_ILi1ELi32EEENSH_19RowMajorInterleavedILi1EEENS7_ILi2ELi2ELi1EEEEELNS1_17IteratorAlgorithmE4ESE_SE_SF_Li1ELNS_16ComplexTransformE0ELS1K_0EbEENSA_ILi0ELi0EEES1M_SN_S12_Li1EEELi4ENS_8epilogue11threadblock17EpilogueDepthwiseIS8_S1B_SD_S1L_NS1P_32PredicatedTileIteratorDirectConvINSK_INSL_ILi64ELi64EEELi128ELi8EEESG_S1B_SD_EENS1O_4warp20FragmentIteratorSimtIS19_NS1_6thread42DepthwiseDirectConvElementwiseInnerProductINS7_ILi16ELi2ELi1EEESG_SG_SG_NSW_13OpMultiplyAddEbEESU_S1I_EENS1V_28TileIteratorSimtDirect2dConvIS19_S1B_SD_S21_SG_SU_S1I_EENS1P_29SharedLoadIteratorPitchLinearIS1T_SG_Li16EEENS1O_6thread17LinearCombinationISG_Li8ESG_SG_LNS27_9ScaleType4KindE2ELNS_15FloatRoundStyleE2ESG_EES1M_EELS1J_4EbEES2D_NS4_47DepthwiseDirect2dConvIdentityThreadblockSwizzleILi1ELi1ELi8ELi8EEELNS1_8OperatorE0ENS1_17Conv2dProblemSizeELNS1_9GroupModeE3ESD_EEEEvNT_6ParamsE --------------------------
	.section	.nv.info._ZN7cutlass6KernelINS_4conv6kernel17DirectConvolutionINS1_11threadblock37DepthwiseFpropDirectConvMultipleStageINS_4gemm9GemmShapeILi64ELi64ELi9EEENS4_73DepthwiseFpropActivationDirect2dConvTileAccessIteratorFixedStrideDilationINS_11MatrixShapeILi64ELi64EEENS1_15TensorNHWCShapeILi1ELi8ELi8ELi64EEENSA_ILi1ELi1EEESE_NSC_ILi1ELi10ELi10ELi64EEENS_6half_tENS_6layout10TensorNHWCENS_9transform30PitchLinearStripminedThreadMapINS_16PitchLinearShapeILi64ELi100EEELi128ELi8EEENS_12AlignedArrayISG_Li8ELi16EEEEENSJ_11threadblock35RegularTileAccessIteratorDirectConvINSA_ILi100ELi64EEESG_NSH_8RowMajorELi0ESN_Lb0ELi16EEELNS_4arch14CacheOperation4KindE1ENS4_57DepthwiseFpropFilterDirectConvTileAccessIteratorOptimizedINSA_ILi64ELi9EEESG_SI_NSK_INSL_ILi64ELi9EEELi128ELi8EEESP_EENSS_INSA_ILi9ELi64EEESG_SU_Li0ES12_Lb0ELi16EEELSY_1ENS4_28DepthwiseDirectConvMmaPolicyINS1_4warp26MmaDepthwiseDirectConvSimtINS7_ILi16ELi64ELi9EEENSA_ILi3ELi3EEENSC_ILi1ELi4ELi4ELi2EEESD_SG_SU_SG_SU_SG_SU_NS6_4warp13MmaSimtPolicyINSA_ILi1ELi32EEENSH_19RowMajorInterleavedILi1EEENS7_ILi2ELi2ELi1EEEEELNS1_17IteratorAlgorithmE4ESE_SE_SF_Li1ELNS_16ComplexTransformE0ELS1K_0EbEENSA_ILi0ELi0EEES1M_SN_S12_Li1EEELi4ENS_8epilogue11threadblock17EpilogueDepthwiseIS8_S1B_SD_S1L_NS1P_32PredicatedTileIteratorDirectConvINSK_INSL_ILi64ELi64EEELi128ELi8EEESG_S1B_SD_EENS1O_4warp20FragmentIteratorSimtIS19_NS1_6thread42DepthwiseDirectConvElementwiseInnerProductINS7_ILi16ELi2ELi1EEESG_SG_SG_NSW_13OpMultiplyAddEbEESU_S1I_EENS1V_28TileIteratorSimtDirect2dConvIS19_S1B_SD_S21_SG_SU_S1I_EENS1P_29SharedLoadIteratorPitchLinearIS1T_SG_Li16EEENS1O_6thread17LinearCombinationISG_Li8ESG_SG_LNS27_9ScaleType4KindE2ELNS_15FloatRoundStyleE2ESG_EES1M_EELS1J_4EbEES2D_NS4_47DepthwiseDirect2dConvIdentityThreadblockSwizzleILi1ELi1ELi8ELi8EEELNS1_8OperatorE0ENS1_17Conv2dProblemSizeELNS1_9GroupModeE3ESD_EEEEvNT_6ParamsE,"",@"SHT_CUDA_INFO"
	.sectionflags	@""
	.align	4


	//----- nvinfo : EIATTR_CUDA_API_VERSION
	.align		4
        /*0000*/ 	.byte	0x04, 0x37
        /*0002*/ 	.short	(.L_38 - .L_37)
.L_37:
        /*0004*/ 	.word	0x00000082


	//----- nvinfo : EIATTR_KPARAM_INFO
	.align		4
.L_38:
        /*0008*/ 	.byte	0x04, 0x17
        /*000a*/ 	.short	(.L_40 - .L_39)
.L_39:
        /*000c*/ 	.word	0x00000000
        /*0010*/ 	.short	0x0000
        /*0012*/ 	.short	0x0000
        /*0014*/ 	.byte	0x00, 0xf0, 0x41, 0x06


	//----- nvinfo : EIATTR_SPARSE_MMA_MASK
	.align		4
.L_40:
        /*0018*/ 	.byte	0x03, 0x50
        /*001a*/ 	.short	0x0000


	//----- nvinfo : EIATTR_MAXREG_COUNT
	.align		4
        /*001c*/ 	.byte	0x03, 0x1b
        /*001e*/ 	.short	0x00ff


	//----- nvinfo : EIATTR_NUM_BARRIERS
	.align		4
        /*0020*/ 	.byte	0x02, 0x4c
        /*0022*/ 	.byte	0x01
	.zero		1


	//----- nvinfo : EIATTR_MERCURY_ISA_VERSION
	.align		4
        /*0024*/ 	.byte	0x03, 0x5f
        /*0026*/ 	.short	0x0101


	//----- nvinfo : EIATTR_COOP_GROUP_MASK_REGIDS
	.align		4
        /*0028*/ 	.byte	0x04, 0x29
        /*002a*/ 	.short	(.L_42 - .L_41)


	//   ....[0]....
.L_41:
        /*002c*/ 	.word	0xffffffff


	//----- nvinfo : EIATTR_COOP_GROUP_INSTR_OFFSETS
	.align		4
.L_42:
        /*0030*/ 	.byte	0x04, 0x28
        /*0032*/ 	.short	(.L_44 - .L_43)


	//   ....[0]....
.L_43:
        /*0034*/ 	.word	0x00000180


	//----- nvinfo : EIATTR_VRC_CTA_INIT_COUNT
	.align		4
.L_44:
        /*0038*/ 	.byte	0x02, 0x4a
	.zero		1
	.zero		1


	//----- nvinfo : EIATTR_EXIT_INSTR_OFFSETS
	.align		4
        /*003c*/ 	.byte	0x04, 0x1c
        /*003e*/ 	.short	(.L_46 - .L_45)


	//   ....[0]....
.L_45:
        /*0040*/ 	.word	0x000000d0


	//   ....[1]....
        /*0044*/ 	.word	0x00005990


	//----- nvinfo : EIATTR_CBANK_PARAM_SIZE
	.align		4
.L_46:
        /*0048*/ 	.byte	0x03, 0x19
        /*004a*/ 	.short	0x0190


	//----- nvinfo : EIATTR_PARAM_CBANK
	.align		4
        /*004c*/ 	.byte	0x04, 0x0a
        /*004e*/ 	.short	(.L_48 - .L_47)
	.align		4
.L_47:
        /*0050*/ 	.word	index@(.nv.constant0._ZN7cutlass6KernelINS_4conv6kernel17DirectConvolutionINS1_11threadblock37DepthwiseFpropDirectConvMultipleStageINS_4gemm9GemmShapeILi64ELi64ELi9EEENS4_73DepthwiseFpropActivationDirect2dConvTileAccessIteratorFixedStrideDilationINS_11MatrixShapeILi64ELi64EEENS1_15TensorNHWCShapeILi1ELi8ELi8ELi64EEENSA_ILi1ELi1EEESE_NSC_ILi1ELi10ELi10ELi64EEENS_6half_tENS_6layout10TensorNHWCENS_9transform30PitchLinearStripminedThreadMapINS_16PitchLinearShapeILi64ELi100EEELi128ELi8EEENS_12AlignedArrayISG_Li8ELi16EEEEENSJ_11threadblock35RegularTileAccessIteratorDirectConvINSA_ILi100ELi64EEESG_NSH_8RowMajorELi0ESN_Lb0ELi16EEELNS_4arch14CacheOperation4KindE1ENS4_57DepthwiseFpropFilterDirectConvTileAccessIteratorOptimizedINSA_ILi64ELi9EEESG_SI_NSK_INSL_ILi64ELi9EEELi128ELi8EEESP_EENSS_INSA_ILi9ELi64EEESG_SU_Li0ES12_Lb0ELi16EEELSY_1ENS4_28DepthwiseDirectConvMmaPolicyINS1_4warp26MmaDepthwiseDirectConvSimtINS7_ILi16ELi64ELi9EEENSA_ILi3ELi3EEENSC_ILi1ELi4ELi4ELi2EEESD_SG_SU_SG_SU_SG_SU_NS6_4warp13MmaSimtPolicyINSA_ILi1ELi32EEENSH_19RowMajorInterleavedILi1EEENS7_ILi2ELi2ELi1EEEEELNS1_17IteratorAlgorithmE4ESE_SE_SF_Li1ELNS_16ComplexTransformE0ELS1K_0EbEENSA_ILi0ELi0EEES1M_SN_S12_Li1EEELi4ENS_8epilogue11threadblock17EpilogueDepthwiseIS8_S1B_SD_S1L_NS1P_32PredicatedTileIteratorDirectConvINSK_INSL_ILi64ELi64EEELi128ELi8EEESG_S1B_SD_EENS1O_4warp20FragmentIteratorSimtIS19_NS1_6thread42DepthwiseDirectConvElementwiseInnerProductINS7_ILi16ELi2ELi1EEESG_SG_SG_NSW_13OpMultiplyAddEbEESU_S1I_EENS1V_28TileIteratorSimtDirect2dConvIS19_S1B_SD_S21_SG_SU_S1I_EENS1P_29SharedLoadIteratorPitchLinearIS1T_SG_Li16EEENS1O_6thread17LinearCombinationISG_Li8ESG_SG_LNS27_9ScaleType4KindE2ELNS_15FloatRoundStyleE2ESG_EES1M_EELS1J_4EbEES2D_NS4_47DepthwiseDirect2dConvIdentityThreadblockSwizzleILi1ELi1ELi8ELi8EEELNS1_8OperatorE0ENS1_17Conv2dProblemSizeELNS1_9GroupModeE3ESD_EEEEvNT_6ParamsE)
        /*0054*/ 	.short	0x0380
        /*0056*/ 	.short	0x0190


	//----- nvinfo : EIATTR_SW_WAR
	.align		4
.L_48:
        /*0058*/ 	.byte	0x04, 0x36
        /*005a*/ 	.short	(.L_50 - .L_49)
.L_49:
        /*005c*/ 	.word	0x00000008
.L_50:


//--------------------- .nv.callgraph             --------------------------
	.section	.nv.callgraph,"",@"SHT_CUDA_CALLGRAPH"
	.align	4
	.sectionentsize	8
	.align		4
        /*0000*/ 	.word	0x00000000
	.align		4
        /*0004*/ 	.word	0xffffffff
	.align		4
        /*0008*/ 	.word	0x00000000
	.align		4
        /*000c*/ 	.word	0xfffffffe
	.align		4
        /*0010*/ 	.word	0x00000000
	.align		4
        /*0014*/ 	.word	0xfffffffd
	.align		4
        /*0018*/ 	.word	0x00000000
	.align		4
        /*001c*/ 	.word	0xfffffffc


//--------------------- .nv.constant4             --------------------------
	.section	.nv.constant4,"a",@progbits
	.align	8
	.align		8
.nv.constant4:
        /*0000*/ 	.dword	_ZN34_INTERNAL_1328acc1_4_k_cu_2106836d4cuda3std3__45__cpo5beginE
	.align		8
        /*0008*/ 	.dword	_ZN34_INTERNAL_1328acc1_4_k_cu_2106836d4cuda3std3__45__cpo3endE
	.align		8
        /*0010*/ 	.dword	_ZN34_INTERNAL_1328acc1_4_k_cu_2106836d4cuda3std3__45__cpo6cbeginE
	.align		8
        /*0018*/ 	.dword	_ZN34_INTERNAL_1328acc1_4_k_cu_2106836d4cuda3std3__45__cpo4cendE
	.align		8
        /*0020*/ 	.dword	_ZN34_INTERNAL_1328acc1_4_k_cu_2106836d4cuda3std3__436_GLOBAL__N__1328acc1_4_k_cu_2106836d6ignoreE
	.align		8
        /*0028*/ 	.dword	_ZN34_INTERNAL_1328acc1_4_k_cu_2106836d4cuda3std3__419piecewise_constructE
	.align		8
        /*0030*/ 	.dword	_ZN34_INTERNAL_1328acc1_4_k_cu_2106836d4cuda3std3__48in_placeE
	.align		8
        /*0038*/ 	.dword	_ZN34_INTERNAL_1328acc1_4_k_cu_2106836d4cuda3std6ranges3__45__cpo4swapE
	.align		8
        /*0040*/ 	.dword	_ZN34_INTERNAL_1328acc1_4_k_cu_2106836d4cuda3std6ranges3__45__cpo9iter_moveE
	.align		8
        /*0048*/ 	.dword	_ZN34_INTERNAL_1328acc1_4_k_cu_2106836d4cute7productE
	.align		8
        /*0050*/ 	.dword	_ZN34_INTERNAL_1328acc1_4_k_cu_2106836d4cute1_E


//--------------------- .text._ZN7cutlass6KernelINS_4conv6kernel13ReorderKernelINS2_23DirectConvolutionParamsINS1_11threadblock37DepthwiseFpropDirectConvMultipleStageINS_4gemm9GemmShapeILi64ELi64ELi9EEENS5_73DepthwiseFpropActivationDirect2dConvTileAccessIteratorFixedStrideDilationINS_11MatrixShapeILi64ELi64EEENS1_15TensorNHWCShapeILi1ELi8ELi8ELi64EEENSB_ILi1ELi1EEESF_NSD_ILi1ELi10ELi10ELi64EEENS_6half_tENS_6layout10TensorNHWCENS_9transform30PitchLinearStripminedThreadMapINS_16PitchLinearShapeILi64ELi100EEELi128ELi8EEENS_12AlignedArrayISH_Li8ELi16EEEEENSK_11threadblock35RegularTileAccessIteratorDirectConvINSB_ILi100ELi64EEESH_NSI_8RowMajorELi0ESO_Lb0ELi16EEELNS_4arch14CacheOperation4KindE1ENS5_57DepthwiseFpropFilterDirectConvTileAccessIteratorOptimizedINSB_ILi64ELi9EEESH_SJ_NSL_INSM_ILi64ELi9EEELi128ELi8EEESQ_EENST_INSB_ILi9ELi64EEESH_SV_Li0ES13_Lb0ELi16EEELSZ_1ENS5_28DepthwiseDirectConvMmaPolicyINS1_4warp26MmaDepthwiseDirectConvSimtINS8_ILi16ELi64ELi9EEENSB_ILi3ELi3EEENSD_ILi1ELi4ELi4ELi2EEESE_SH_SV_SH_SV_SH_SV_NS7_4warp13MmaSimtPolicyINSB_ILi1ELi32EEENSI_19RowMajorInterleavedILi1EEENS8_ILi2ELi2ELi1EEEEELNS1_17IteratorAlgorithmE4ESF_SF_SG_Li1ELNS_16ComplexTransformE0ELS1L_0EbEENSB_ILi0ELi0EEES1N_SO_S13_Li1EEELi4ENS_8epilogue11threadblock17EpilogueDepthwiseIS9_S1C_SE_S1M_NS1Q_32PredicatedTileIteratorDirectConvINSL_INSM_ILi64ELi64EEELi128ELi8EEESH_S1C_SE_EENS1P_4warp20FragmentIteratorSimtIS1A_NS1_6thread42DepthwiseDirectConvElementwiseInnerProductINS8_ILi16ELi2ELi1EEESH_SH_SH_NSX_13OpMultiplyAddEbEESV_S1J_EENS1W_28TileIteratorSimtDirect2dConvIS1A_S1C_SE_S22_SH_SV_S1J_EENS1Q_29SharedLoadIteratorPitchLinearIS1U_SH_Li16EEENS1P_6thread17LinearCombinationISH_Li8ESH_SH_LNS28_9ScaleType4KindE2ELNS_15FloatRoundStyleE2ESH_EES1N_EELS1K_4EbEES2E_NS5_47DepthwiseDirect2dConvIdentityThreadblockSwizzleILi1ELi1ELi8ELi8EEELNS1_8OperatorE0ENS2_17DirectConvolutionIS2F_S2E_S2H_LS2I_0ENS1_17Conv2dProblemSizeELNS1_9GroupModeE3ESE_E9ArgumentsENS1Q_27ConvOutputIteratorParameterISJ_SV_NS_9TensorRefISH_SJ_EELS2I_0ES2K_EES2K_LS2L_3ESE_EESH_EEEEvNT_6ParamsE --------------------------
	.section	.text._ZN7cutlass6KernelINS_4conv6kernel13ReorderKernelINS2_23DirectConvolutionParamsINS1_11threadblock37DepthwiseFpropDirectConvMultipleStageINS_4gemm9GemmShapeILi64ELi64ELi9EEENS5_73DepthwiseFpropActivationDirect2dConvTileAccessIteratorFixedStrideDilationINS_11MatrixShapeILi64ELi64EEENS1_15TensorNHWCShapeILi1ELi8ELi8ELi64EEENSB_ILi1ELi1EEESF_NSD_ILi1ELi10ELi10ELi64EEENS_6half_tENS_6layout10TensorNHWCENS_9transform30PitchLinearStripminedThreadMapINS_16PitchLinearShapeILi64ELi100EEELi128ELi8EEENS_12AlignedArrayISH_Li8ELi16EEEEENSK_11threadblock35RegularTileAccessIteratorDirectConvINSB_ILi100ELi64EEESH_NSI_8RowMajorELi0ESO_Lb0ELi16EEELNS_4arch14CacheOperation4KindE1ENS5_57DepthwiseFpropFilterDirectConvTileAccessIteratorOptimizedINSB_ILi64ELi9EEESH_SJ_NSL_INSM_ILi64ELi9EEELi128ELi8EEESQ_EENST_INSB_ILi9ELi64EEESH_SV_Li0ES13_Lb0ELi16EEELSZ_1ENS5_28DepthwiseDirectConvMmaPolicyINS1_4warp26MmaDepthwiseDirectConvSimtINS8_ILi16ELi64ELi9EEENSB_ILi3ELi3EEENSD_ILi1ELi4ELi4ELi2EEESE_SH_SV_SH_SV_SH_SV_NS7_4warp13MmaSimtPolicyINSB_ILi1ELi32EEENSI_19RowMajorInterleavedILi1EEENS8_ILi2ELi2ELi1EEEEELNS1_17IteratorAlgorithmE4ESF_SF_SG_Li1ELNS_16ComplexTransformE0ELS1L_0EbEENSB_ILi0ELi0EEES1N_SO_S13_Li1EEELi4ENS_8epilogue11threadblock17EpilogueDepthwiseIS9_S1C_SE_S1M_NS1Q_32PredicatedTileIteratorDirectConvINSL_INSM_ILi64ELi64EEELi128ELi8EEESH_S1C_SE_EENS1P_4warp20FragmentIteratorSimtIS1A_NS1_6thread42DepthwiseDirectConvElementwiseInnerProductINS8_ILi16ELi2ELi1EEESH_SH_SH_NSX_13OpMultiplyAddEbEESV_S1J_EENS1W_28TileIteratorSimtDirect2dConvIS1A_S1C_SE_S22_SH_SV_S1J_EENS1Q_29SharedLoadIteratorPitchLinearIS1U_SH_Li16EEENS1P_6thread17LinearCombinationISH_Li8ESH_SH_LNS28_9ScaleType4KindE2ELNS_15FloatRoundStyleE2ESH_EES1N_EELS1K_4EbEES2E_NS5_47DepthwiseDirect2dConvIdentityThreadblockSwizzleILi1ELi1ELi8ELi8EEELNS1_8OperatorE0ENS2_17DirectConvolutionIS2F_S2E_S2H_LS2I_0ENS1_17Conv2dProblemSizeELNS1_9GroupModeE3ESE_E9ArgumentsENS1Q_27ConvOutputIteratorParameterISJ_SV_NS_9TensorRefISH_SJ_EELS2I_0ES2K_EES2K_LS2L_3ESE_EESH_EEEEvNT_6ParamsE,"ax",@progbits
	.align	128
.text._ZN7cutlass6KernelINS_4conv6kernel13ReorderKernelINS2_23DirectConvolutionParamsINS1_11threadblock37DepthwiseFpropDirectConvMultipleStageINS_4gemm9GemmShapeILi64ELi64ELi9EEENS5_73DepthwiseFpropActivationDirect2dConvTileAccessIteratorFixedStrideDilationINS_11MatrixShapeILi64ELi64EEENS1_15TensorNHWCShapeILi1ELi8ELi8ELi64EEENSB_ILi1ELi1EEESF_NSD_ILi1ELi10ELi10ELi64EEENS_6half_tENS_6layout10TensorNHWCENS_9transform30PitchLinearStripminedThreadMapINS_16PitchLinearShapeILi64ELi100EEELi128ELi8EEENS_12AlignedArrayISH_Li8ELi16EEEEENSK_11threadblock35RegularTileAccessIteratorDirectConvINSB_ILi100ELi64EEESH_NSI_8RowMajorELi0ESO_Lb0ELi16EEELNS_4arch14CacheOperation4KindE1ENS5_57DepthwiseFpropFilterDirectConvTileAccessIteratorOptimizedINSB_ILi64ELi9EEESH_SJ_NSL_INSM_ILi64ELi9EEELi128ELi8EEESQ_EENST_INSB_ILi9ELi64EEESH_SV_Li0ES13_Lb0ELi16EEELSZ_1ENS5_28DepthwiseDirectConvMmaPolicyINS1_4warp26MmaDepthwiseDirectConvSimtINS8_ILi16ELi64ELi9EEENSB_ILi3ELi3EEENSD_ILi1ELi4ELi4ELi2EEESE_SH_SV_SH_SV_SH_SV_NS7_4warp13MmaSimtPolicyINSB_ILi1ELi32EEENSI_19RowMajorInterleavedILi1EEENS8_ILi2ELi2ELi1EEEEELNS1_17IteratorAlgorithmE4ESF_SF_SG_Li1ELNS_16ComplexTransformE0ELS1L_0EbEENSB_ILi0ELi0EEES1N_SO_S13_Li1EEELi4ENS_8epilogue11threadblock17EpilogueDepthwiseIS9_S1C_SE_S1M_NS1Q_32PredicatedTileIteratorDirectConvINSL_INSM_ILi64ELi64EEELi128ELi8EEESH_S1C_SE_EENS1P_4warp20FragmentIteratorSimtIS1A_NS1_6thread42DepthwiseDirectConvElementwiseInnerProductINS8_ILi16ELi2ELi1EEESH_SH_SH_NSX_13OpMultiplyAddEbEESV_S1J_EENS1W_28TileIteratorSimtDirect2dConvIS1A_S1C_SE_S22_SH_SV_S1J_EENS1Q_29SharedLoadIteratorPitchLinearIS1U_SH_Li16EEENS1P_6thread17LinearCombinationISH_Li8ESH_SH_LNS28_9ScaleType4KindE2ELNS_15FloatRoundStyleE2ESH_EES1N_EELS1K_4EbEES2E_NS5_47DepthwiseDirect2dConvIdentityThreadblockSwizzleILi1ELi1ELi8ELi8EEELNS1_8OperatorE0ENS2_17DirectConvolutionIS2F_S2E_S2H_LS2I_0ENS1_17Conv2dProblemSizeELNS1_9GroupModeE3ESE_E9ArgumentsENS1Q_27ConvOutputIteratorParameterISJ_SV_NS_9TensorRefISH_SJ_EELS2I_0ES2K_EES2K_LS2L_3ESE_EESH_EEEEvNT_6ParamsE:
        .type           _ZN7cutlass6KernelINS_4conv6kernel13ReorderKernelINS2_23DirectConvolutionParamsINS1_11threadblock37DepthwiseFpropDirectConvMultipleStageINS_4gemm9GemmShapeILi64ELi64ELi9EEENS5_73DepthwiseFpropActivationDirect2dConvTileAccessIteratorFixedStrideDilationINS_11MatrixShapeILi64ELi64EEENS1_15TensorNHWCShapeILi1ELi8ELi8ELi64EEENSB_ILi1ELi1EEESF_NSD_ILi1ELi10ELi10ELi64EEENS_6half_tENS_6layout10TensorNHWCENS_9transform30PitchLinearStripminedThreadMapINS_16PitchLinearShapeILi64ELi100EEELi128ELi8EEENS_12AlignedArrayISH_Li8ELi16EEEEENSK_11threadblock35RegularTileAccessIteratorDirectConvINSB_ILi100ELi64EEESH_NSI_8RowMajorELi0ESO_Lb0ELi16EEELNS_4arch14CacheOperation4KindE1ENS5_57DepthwiseFpropFilterDirectConvTileAccessIteratorOptimizedINSB_ILi64ELi9EEESH_SJ_NSL_INSM_ILi64ELi9EEELi128ELi8EEESQ_EENST_INSB_ILi9ELi64EEESH_SV_Li0ES13_Lb0ELi16EEELSZ_1ENS5_28DepthwiseDirectConvMmaPolicyINS1_4warp26MmaDepthwiseDirectConvSimtINS8_ILi16ELi64ELi9EEENSB_ILi3ELi3EEENSD_ILi1ELi4ELi4ELi2EEESE_SH_SV_SH_SV_SH_SV_NS7_4warp13MmaSimtPolicyINSB_ILi1ELi32EEENSI_19RowMajorInterleavedILi1EEENS8_ILi2ELi2ELi1EEEEELNS1_17IteratorAlgorithmE4ESF_SF_SG_Li1ELNS_16ComplexTransformE0ELS1L_0EbEENSB_ILi0ELi0EEES1N_SO_S13_Li1EEELi4ENS_8epilogue11threadblock17EpilogueDepthwiseIS9_S1C_SE_S1M_NS1Q_32PredicatedTileIteratorDirectConvINSL_INSM_ILi64ELi64EEELi128ELi8EEESH_S1C_SE_EENS1P_4warp20FragmentIteratorSimtIS1A_NS1_6thread42DepthwiseDirectConvElementwiseInnerProductINS8_ILi16ELi2ELi1EEESH_SH_SH_NSX_13OpMultiplyAddEbEESV_S1J_EENS1W_28TileIteratorSimtDirect2dConvIS1A_S1C_SE_S22_SH_SV_S1J_EENS1Q_29SharedLoadIteratorPitchLinearIS1U_SH_Li16EEENS1P_6thread17LinearCombinationISH_Li8ESH_SH_LNS28_9ScaleType4KindE2ELNS_15FloatRoundStyleE2ESH_EES1N_EELS1K_4EbEES2E_NS5_47DepthwiseDirect2dConvIdentityThreadblockSwizzleILi1ELi1ELi8ELi8EEELNS1_8OperatorE0ENS2_17DirectConvolutionIS2F_S2E_S2H_LS2I_0ENS1_17Conv2dProblemSizeELNS1_9GroupModeE3ESE_E9ArgumentsENS1Q_27ConvOutputIteratorParameterISJ_SV_NS_9TensorRefISH_SJ_EELS2I_0ES2K_EES2K_LS2L_3ESE_EESH_EEEEvNT_6ParamsE,@function
        .size           _ZN7cutlass6KernelINS_4conv6kernel13ReorderKernelINS2_23DirectConvolutionParamsINS1_11threadblock37DepthwiseFpropDirectConvMultipleStageINS_4gemm9GemmShapeILi64ELi64ELi9EEENS5_73DepthwiseFpropActivationDirect2dConvTileAccessIteratorFixedStrideDilationINS_11MatrixShapeILi64ELi64EEENS1_15TensorNHWCShapeILi1ELi8ELi8ELi64EEENSB_ILi1ELi1EEESF_NSD_ILi1ELi10ELi10ELi64EEENS_6half_tENS_6layout10TensorNHWCENS_9transform30PitchLinearStripminedThreadMapINS_16PitchLinearShapeILi64ELi100EEELi128ELi8EEENS_12AlignedArrayISH_Li8ELi16EEEEENSK_11threadblock35RegularTileAccessIteratorDirectConvINSB_ILi100ELi64EEESH_NSI_8RowMajorELi0ESO_Lb0ELi16EEELNS_4arch14CacheOperation4KindE1ENS5_57DepthwiseFpropFilterDirectConvTileAccessIteratorOptimizedINSB_ILi64ELi9EEESH_SJ_NSL_INSM_ILi64ELi9EEELi128ELi8EEESQ_EENST_INSB_ILi9ELi64EEESH_SV_Li0ES13_Lb0ELi16EEELSZ_1ENS5_28DepthwiseDirectConvMmaPolicyINS1_4warp26MmaDepthwiseDirectConvSimtINS8_ILi16ELi64ELi9EEENSB_ILi3ELi3EEENSD_ILi1ELi4ELi4ELi2EEESE_SH_SV_SH_SV_SH_SV_NS7_4warp13MmaSimtPolicyINSB_ILi1ELi32EEENSI_19RowMajorInterleavedILi1EEENS8_ILi2ELi2ELi1EEEEELNS1_17IteratorAlgorithmE4ESF_SF_SG_Li1ELNS_16ComplexTransformE0ELS1L_0EbEENSB_ILi0ELi0EEES1N_SO_S13_Li1EEELi4ENS_8epilogue11threadblock17EpilogueDepthwiseIS9_S1C_SE_S1M_NS1Q_32PredicatedTileIteratorDirectConvINSL_INSM_ILi64ELi64EEELi128ELi8EEESH_S1C_SE_EENS1P_4warp20FragmentIteratorSimtIS1A_NS1_6thread42DepthwiseDirectConvElementwiseInnerProductINS8_ILi16ELi2ELi1EEESH_SH_SH_NSX_13OpMultiplyAddEbEESV_S1J_EENS1W_28TileIteratorSimtDirect2dConvIS1A_S1C_SE_S22_SH_SV_S1J_EENS1Q_29SharedLoadIteratorPitchLinearIS1U_SH_Li16EEENS1P_6thread17LinearCombinationISH_Li8ESH_SH_LNS28_9ScaleType4KindE2ELNS_15FloatRoundStyleE2ESH_EES1N_EELS1K_4EbEES2E_NS5_47DepthwiseDirect2dConvIdentityThreadblockSwizzleILi1ELi1ELi8ELi8EEELNS1_8OperatorE0ENS2_17DirectConvolutionIS2F_S2E_S2H_LS2I_0ENS1_17Conv2dProblemSizeELNS1_9GroupModeE3ESE_E9ArgumentsENS1Q_27ConvOutputIteratorParameterISJ_SV_NS_9TensorRefISH_SJ_EELS2I_0ES2K_EES2K_LS2L_3ESE_EESH_EEEEvNT_6ParamsE,(.L_x_15 - _ZN7cutlass6KernelINS_4conv6kernel13ReorderKernelINS2_23DirectConvolutionParamsINS1_11threadblock37DepthwiseFpropDirectConvMultipleStageINS_4gemm9GemmShapeILi64ELi64ELi9EEENS5_73DepthwiseFpropActivationDirect2dConvTileAccessIteratorFixedStrideDilationINS_11MatrixShapeILi64ELi64EEENS1_15TensorNHWCShapeILi1ELi8ELi8ELi64EEENSB_ILi1ELi1EEESF_NSD_ILi1ELi10ELi10ELi64EEENS_6half_tENS_6layout10TensorNHWCENS_9transform30PitchLinearStripminedThreadMapINS_16PitchLinearShapeILi64ELi100EEELi128ELi8EEENS_12AlignedArrayISH_Li8ELi16EEEEENSK_11threadblock35RegularTileAccessIteratorDirectConvINSB_ILi100ELi64EEESH_NSI_8RowMajorELi0ESO_Lb0ELi16EEELNS_4arch14CacheOperation4KindE1ENS5_57DepthwiseFpropFilterDirectConvTileAccessIteratorOptimizedINSB_ILi64ELi9EEESH_SJ_NSL_INSM_ILi64ELi9EEELi128ELi8EEESQ_EENST_INSB_ILi9ELi64EEESH_SV_Li0ES13_Lb0ELi16EEELSZ_1ENS5_28DepthwiseDirectConvMmaPolicyINS1_4warp26MmaDepthwiseDirectConvSimtINS8_ILi16ELi64ELi9EEENSB_ILi3ELi3EEENSD_ILi1ELi4ELi4ELi2EEESE_SH_SV_SH_SV_SH_SV_NS7_4warp13MmaSimtPolicyINSB_ILi1ELi32EEENSI_19RowMajorInterleavedILi1EEENS8_ILi2ELi2ELi1EEEEELNS1_17IteratorAlgorithmE4ESF_SF_SG_Li1ELNS_16ComplexTransformE0ELS1L_0EbEENSB_ILi0ELi0EEES1N_SO_S13_Li1EEELi4ENS_8epilogue11threadblock17EpilogueDepthwiseIS9_S1C_SE_S1M_NS1Q_32PredicatedTileIteratorDirectConvINSL_INSM_ILi64ELi64EEELi128ELi8EEESH_S1C_SE_EENS1P_4warp20FragmentIteratorSimtIS1A_NS1_6thread42DepthwiseDirectConvElementwiseInnerProductINS8_ILi16ELi2ELi1EEESH_SH_SH_NSX_13OpMultiplyAddEbEESV_S1J_EENS1W_28TileIteratorSimtDirect2dConvIS1A_S1C_SE_S22_SH_SV_S1J_EENS1Q_29SharedLoadIteratorPitchLinearIS1U_SH_Li16EEENS1P_6thread17LinearCombinationISH_Li8ESH_SH_LNS28_9ScaleType4KindE2ELNS_15FloatRoundStyleE2ESH_EES1N_EELS1K_4EbEES2E_NS5_47DepthwiseDirect2dConvIdentityThreadblockSwizzleILi1ELi1ELi8ELi8EEELNS1_8OperatorE0ENS2_17DirectConvolutionIS2F_S2E_S2H_LS2I_0ENS1_17Conv2dProblemSizeELNS1_9GroupModeE3ESE_E9ArgumentsENS1Q_27ConvOutputIteratorParameterISJ_SV_NS_9TensorRefISH_SJ_EELS2I_0ES2K_EES2K_LS2L_3ESE_EESH_EEEEvNT_6ParamsE)
        .other          _ZN7cutlass6KernelINS_4conv6kernel13ReorderKernelINS2_23DirectConvolutionParamsINS1_11threadblock37DepthwiseFpropDirectConvMultipleStageINS_4gemm9GemmShapeILi64ELi64ELi9EEENS5_73DepthwiseFpropActivationDirect2dConvTileAccessIteratorFixedStrideDilationINS_11MatrixShapeILi64ELi64EEENS1_15TensorNHWCShapeILi1ELi8ELi8ELi64EEENSB_ILi1ELi1EEESF_NSD_ILi1ELi10ELi10ELi64EEENS_6half_tENS_6layout10TensorNHWCENS_9transform30PitchLinearStripminedThreadMapINS_16PitchLinearShapeILi64ELi100EEELi128ELi8EEENS_12AlignedArrayISH_Li8ELi16EEEEENSK_11threadblock35RegularTileAccessIteratorDirectConvINSB_ILi100ELi64EEESH_NSI_8RowMajorELi0ESO_Lb0ELi16EEELNS_4arch14CacheOperation4KindE1ENS5_57DepthwiseFpropFilterDirectConvTileAccessIteratorOptimizedINSB_ILi64ELi9EEESH_SJ_NSL_INSM_ILi64ELi9EEELi128ELi8EEESQ_EENST_INSB_ILi9ELi64EEESH_SV_Li0ES13_Lb0ELi16EEELSZ_1ENS5_28DepthwiseDirectConvMmaPolicyINS1_4warp26MmaDepthwiseDirectConvSimtINS8_ILi16ELi64ELi9EEENSB_ILi3ELi3EEENSD_ILi1ELi4ELi4ELi2EEESE_SH_SV_SH_SV_SH_SV_NS7_4warp13MmaSimtPolicyINSB_ILi1ELi32EEENSI_19RowMajorInterleavedILi1EEENS8_ILi2ELi2ELi1EEEEELNS1_17IteratorAlgorithmE4ESF_SF_SG_Li1ELNS_16ComplexTransformE0ELS1L_0EbEENSB_ILi0ELi0EEES1N_SO_S13_Li1EEELi4ENS_8epilogue11threadblock17EpilogueDepthwiseIS9_S1C_SE_S1M_NS1Q_32PredicatedTileIteratorDirectConvINSL_INSM_ILi64ELi64EEELi128ELi8EEESH_S1C_SE_EENS1P_4warp20FragmentIteratorSimtIS1A_NS1_6thread42DepthwiseDirectConvElementwiseInnerProductINS8_ILi16ELi2ELi1EEESH_SH_SH_NSX_13OpMultiplyAddEbEESV_S1J_EENS1W_28TileIteratorSimtDirect2dConvIS1A_S1C_SE_S22_SH_SV_S1J_EENS1Q_29SharedLoadIteratorPitchLinearIS1U_SH_Li16EEENS1P_6thread17LinearCombinationISH_Li8ESH_SH_LNS28_9ScaleType4KindE2ELNS_15FloatRoundStyleE2ESH_EES1N_EELS1K_4EbEES2E_NS5_47DepthwiseDirect2dConvIdentityThreadblockSwizzleILi1ELi1ELi8ELi8EEELNS1_8OperatorE0ENS2_17DirectConvolutionIS2F_S2E_S2H_LS2I_0ENS1_17Conv2dProblemSizeELNS1_9GroupModeE3ESE_E9ArgumentsENS1Q_27ConvOutputIteratorParameterISJ_SV_NS_9TensorRefISH_SJ_EELS2I_0ES2K_EES2K_LS2L_3ESE_EESH_EEEEvNT_6ParamsE,@"STO_CUDA_ENTRY STV_DEFAULT"
_ZN7cutlass6KernelINS_4conv6kernel13ReorderKernelINS2_23DirectConvolutionParamsINS1_11threadblock37DepthwiseFpropDirectConvMultipleStageINS_4gemm9GemmShapeILi64ELi64ELi9EEENS5_73DepthwiseFpropActivationDirect2dConvTileAccessIteratorFixedStrideDilationINS_11MatrixShapeILi64ELi64EEENS1_15TensorNHWCShapeILi1ELi8ELi8ELi64EEENSB_ILi1ELi1EEESF_NSD_ILi1ELi10ELi10ELi64EEENS_6half_tENS_6layout10TensorNHWCENS_9transform30PitchLinearStripminedThreadMapINS_16PitchLinearShapeILi64ELi100EEELi128ELi8EEENS_12AlignedArrayISH_Li8ELi16EEEEENSK_11threadblock35RegularTileAccessIteratorDirectConvINSB_ILi100ELi64EEESH_NSI_8RowMajorELi0ESO_Lb0ELi16EEELNS_4arch14CacheOperation4KindE1ENS5_57DepthwiseFpropFilterDirectConvTileAccessIteratorOptimizedINSB_ILi64ELi9EEESH_SJ_NSL_INSM_ILi64ELi9EEELi128ELi8EEESQ_EENST_INSB_ILi9ELi64EEESH_SV_Li0ES13_Lb0ELi16EEELSZ_1ENS5_28DepthwiseDirectConvMmaPolicyINS1_4warp26MmaDepthwiseDirectConvSimtINS8_ILi16ELi64ELi9EEENSB_ILi3ELi3EEENSD_ILi1ELi4ELi4ELi2EEESE_SH_SV_SH_SV_SH_SV_NS7_4warp13MmaSimtPolicyINSB_ILi1ELi32EEENSI_19RowMajorInterleavedILi1EEENS8_ILi2ELi2ELi1EEEEELNS1_17IteratorAlgorithmE4ESF_SF_SG_Li1ELNS_16ComplexTransformE0ELS1L_0EbEENSB_ILi0ELi0EEES1N_SO_S13_Li1EEELi4ENS_8epilogue11threadblock17EpilogueDepthwiseIS9_S1C_SE_S1M_NS1Q_32PredicatedTileIteratorDirectConvINSL_INSM_ILi64ELi64EEELi128ELi8EEESH_S1C_SE_EENS1P_4warp20FragmentIteratorSimtIS1A_NS1_6thread42DepthwiseDirectConvElementwiseInnerProductINS8_ILi16ELi2ELi1EEESH_SH_SH_NSX_13OpMultiplyAddEbEESV_S1J_EENS1W_28TileIteratorSimtDirect2dConvIS1A_S1C_SE_S22_SH_SV_S1J_EENS1Q_29SharedLoadIteratorPitchLinearIS1U_SH_Li16EEENS1P_6thread17LinearCombinationISH_Li8ESH_SH_LNS28_9ScaleType4KindE2ELNS_15FloatRoundStyleE2ESH_EES1N_EELS1K_4EbEES2E_NS5_47DepthwiseDirect2dConvIdentityThreadblockSwizzleILi1ELi1ELi8ELi8EEELNS1_8OperatorE0ENS2_17DirectConvolutionIS2F_S2E_S2H_LS2I_0ENS1_17Conv2dProblemSizeELNS1_9GroupModeE3ESE_E9ArgumentsENS1Q_27ConvOutputIteratorParameterISJ_SV_NS_9TensorRefISH_SJ_EELS2I_0ES2K_EES2K_LS2L_3ESE_EESH_EEEEvNT_6ParamsE:
[----:B------:R-:W-:Y:S01]  /*0000*/  LDC R1, c[0x0][0x37c] ;  /* 0x0000df00ff017b82 */ /* 0x000fe20000000800 */
[----:B------:R-:W0:Y:S07]  /*0010*/  LDCU.64 UR10, c[0x0][0x398] ;  /* 0x00007300ff0a77ac */ /* 0x000e2e0008000a00 */
[----:B------:R-:W1:Y:S01]  /*0020*/  LDC R10, c[0x0][0x38c] ;  /* 0x0000e300ff0a7b82 */ /* 0x000e620000000800 */
[----:B------:R-:W2:Y:S01]  /*0030*/  LDCU UR6, c[0x0][0x3a0] ;  /* 0x00007400ff0677ac */ /* 0x000ea20008000800 */
[----:B------:R-:W3:Y:S01]  /*0040*/  LDCU UR9, c[0x0][0x3c4] ;  /* 0x00007880ff0977ac */ /* 0x000ee20008000800 */
[----:B0-----:R-:W-:-:S02]  /*0050*/  UIMAD.WIDE UR4, UR11, UR10, URZ ;  /* 0x0000000a0b0472a5 */ /* 0x001fc4000f8e02ff */
[----:B--2---:R-:W-:Y:S02]  /*0060*/  USHF.R.S32.HI UR8, URZ, 0x1f, UR6 ;  /* 0x0000001fff087899 */ /* 0x004fe40008011406 */
[----:B------:R-:W-:Y:S01]  /*0070*/  UIMAD UR5, UR5, UR6, URZ ;  /* 0x00000006050572a4 */ /* 0x000fe2000f8e02ff */
[----:B-1----:R-:W-:Y:S01]  /*0080*/  SHF.R.S32.HI R0, RZ, 0x1f, R10 ;  /* 0x0000001fff007819 */ /* 0x002fe2000001140a */
[----:B------:R-:W-:Y:S02]  /*0090*/  UIMAD.WIDE.U32 UR6, UR4, UR6, URZ ;  /* 0x00000006040672a5 */ /* 0x000fe4000f8e00ff */
[----:B------:R-:W-:Y:S02]  /*00a0*/  UIMAD UR4, UR4, UR8, UR5 ;  /* 0x00000008040472a4 */ /* 0x000fe4000f8e0205 */
[----:B---3--:R-:W-:Y:S02]  /*00b0*/  USHF.R.S32.HI UR5, URZ, 0x1f, UR9 ;  /* 0x0000001fff057899 */ /* 0x008fe40008011409 */
[----:B------:R-:W-:-:S06]  /*00c0*/  UIADD3 UR4, UPT, UPT, UR7, UR4, URZ ;  /* 0x0000000407047290 */ /* 0x000fcc000fffe0ff */
[C---:B------:R-:W-:Y:S01]  /*00d0*/  IMAD R3, R10.reuse, UR4, RZ ;  /* 0x000000040a037c24 */ /* 0x040fe2000f8e02ff */
[----:B------:R-:W-:Y:S01]  /*00e0*/  USHF.R.S32.HI UR4, URZ, 0x1f, UR10 ;  /* 0x0000001fff047899 */ /* 0x000fe2000801140a */
[----:B------:R-:W-:-:S04]  /*00f0*/  IMAD.WIDE.U32 R10, R10, UR6, RZ ;  /* 0x000000060a0a7c25 */ /* 0x000fc8000f8e00ff */
[----:B------:R-:W-:-:S04]  /*0100*/  IMAD R3, R0, UR6, R3 ;  /* 0x0000000600037c24 */ /* 0x000fc8000f8e0203 */
[----:B------:R-:W-:-:S05]  /*0110*/  IMAD.IADD R0, R11, 0x1, R3 ;  /* 0x000000010b007824 */ /* 0x000fca00078e0203 */
[----:B------:R-:W-:-:S04]  /*0120*/  LOP3.LUT R2, R0, UR5, RZ, 0xfc, !PT ;  /* 0x0000000500027c12 */ /* 0x000fc8000f8efcff */
[----:B------:R-:W-:-:S13]  /*0130*/  ISETP.NE.U32.AND P0, PT, R2, RZ, PT ;  /* 0x000000ff0200720c */ /* 0x000fda0003f05070 */
[----:B------:R-:W-:Y:S05]  /*0140*/  @P0 BRA `(.L_x_0) ;  /* 0x0000000000540947 */ /* 0x000fea0003800000 */
[----:B------:R-:W0:Y:S01]  /*0150*/  I2F.U32.RP R0, UR9 ;  /* 0x0000000900007d06 */ /* 0x000e220008209000 */
[----:B------:R-:W-:Y:S01]  /*0160*/  ISETP.NE.U32.AND P2, PT, RZ, UR9, PT ;  /* 0x00000009ff007c0c */ /* 0x000fe2000bf45070 */
[----:B------:R-:W-:-:S06]  /*0170*/  IMAD.MOV.U32 R11, RZ, RZ, RZ ;  /* 0x000000ffff0b7224 */ /* 0x000fcc00078e00ff */
[----:B0-----:R-:W0:Y:S02]  /*0180*/  MUFU.RCP R0, R0 ;  /* 0x0000000000007308 */ /* 0x001e240000001000 */
[----:B0-----:R-:W-:-:S06]  /*0190*/  VIADD R2, R0, 0xffffffe ;  /* 0x0ffffffe00027836 */ /* 0x001fcc0000000000 */
[----:B------:R0:W1:Y:S02]  /*01a0*/  F2I.FTZ.U32.TRUNC.NTZ R3, R2 ;  /* 0x0000000200037305 */ /* 0x000064000021f000 */
[----:B0-----:R-:W-:Y:S01]  /*01b0*/  IMAD.MOV.U32 R2, RZ, RZ, RZ ;  /* 0x000000ffff027224 */ /* 0x001fe200078e00ff */
[----:B-1----:R-:W-:-:S05]  /*01c0*/  IADD3 R5, PT, PT, RZ, -R3, RZ ;  /* 0x80000003ff057210 */ /* 0x002fca0007ffe0ff */
[----:B------:R-:W-:-:S04]  /*01d0*/  IMAD R5, R5, UR9, RZ ;  /* 0x0000000905057c24 */ /* 0x000fc8000f8e02ff */
[----:B------:R-:W-:-:S06]  /*01e0*/  IMAD.HI.U32 R3, R3, R5, R2 ;  /* 0x0000000503037227 */ /* 0x000fcc00078e0002 */
[----:B------:R-:W-:-:S04]  /*01f0*/  IMAD.HI.U32 R3, R3, R10, RZ ;  /* 0x0000000a03037227 */ /* 0x000fc800078e00ff */
[----:B------:R-:W-:-:S04]  /*0200*/  IMAD.MOV R5, RZ, RZ, -R3 ;  /* 0x000000ffff057224 */ /* 0x000fc800078e0a03 */
[----:B------:R-:W-:-:S05]  /*0210*/  IMAD R10, R5, UR9, R10 ;  /* 0x00000009050a7c24 */ /* 0x000fca000f8e020a */
[----:B------:R-:W-:-:S13]  /*0220*/  ISETP.GE.U32.AND P0, PT, R10, UR9, PT ;  /* 0x000000090a007c0c */ /* 0x000fda000bf06070 */
[----:B------:R-:W-:Y:S01]  /*0230*/  @P0 IADD3 R10, PT, PT, R10, -UR9, RZ ;  /* 0x800000090a0a0c10 */ /* 0x000fe2000fffe0ff */
[----:B------:R-:W-:-:S03]  /*0240*/  @P0 VIADD R3, R3, 0x1 ;  /* 0x0000000103030836 */ /* 0x000fc60000000000 */
[----:B------:R-:W-:-:S13]  /*0250*/  ISETP.GE.U32.AND P1, PT, R10, UR9, PT ;  /* 0x000000090a007c0c */ /* 0x000fda000bf26070 */
[----:B------:R-:W-:Y:S01]  /*0260*/  @P1 VIADD R3, R3, 0x1 ;  /* 0x0000000103031836 */ /* 0x000fe20000000000 */
[----:B------:R-:W-:-:S04]  /*0270*/  @!P2 LOP3.LUT R3, RZ, UR9, RZ, 0x33, !PT ;  /* 0x00000009ff03ac12 */ /* 0x000fc8000f8e33ff */
[----:B------:R-:W-:Y:S01]  /*0280*/  MOV R10, R3 ;  /* 0x00000003000a7202 */ /* 0x000fe20000000f00 */
[----:B------:R-:W-:Y:S06]  /*0290*/  BRA `(.L_x_1) ;  /* 0x0000000000187947 */ /* 0x000fec0003800000 */
.L_x_0:
[----:B------:R-:W0:Y:S01]  /*02a0*/  LDCU UR6, c[0x0][0x3c4] ;  /* 0x00007880ff0677ac */ /* 0x000e220008000800 */
[----:B------:R-:W-:Y:S01]  /*02b0*/  IMAD.MOV.U32 R11, RZ, RZ, R0 ;  /* 0x000000ffff0b7224 */ /* 0x000fe200078e0000 */
[----:B------:R-:W-:Y:S02]  /*02c0*/  MOV R8, UR5 ;  /* 0x0000000500087c02 */ /* 0x000fe40008000f00 */
[----:B------:R-:W-:Y:S01]  /*02d0*/  MOV R0, 0x300 ;  /* 0x0000030000007802 */ /* 0x000fe20000000f00 */
[----:B0-----:R-:W-:-:S07]  /*02e0*/  IMAD.U32 R9, RZ, RZ, UR6 ;  /* 0x00000006ff097e24 */ /* 0x001fce000f8e00ff */
[----:B------:R-:W-:Y:S05]  /*02f0*/  CALL.REL.NOINC `($__internal_0_$__cuda_sm20_div_s64) ;  /* 0x0000000400947944 */ /* 0x000fea0003c00000 */
.L_x_1:
[----:B------:R-:W-:Y:S01]  /*0300*/  LOP3.LUT R0, R11, UR4, RZ, 0xfc, !PT ;  /* 0x000000040b007c12 */ /* 0x000fe2000f8efcff */
[----:B------:R-:W-:Y:S03]  /*0310*/  BSSY.RECONVERGENT B0, `(.L_x_2) ;  /* 0x000001f000007945 */ /* 0x000fe60003800200 */
[----:B------:R-:W-:-:S13]  /*0320*/  ISETP.NE.U32.AND P0, PT, R0, RZ, PT ;  /* 0x000000ff0000720c */ /* 0x000fda0003f05070 */
[----:B------:R-:W-:Y:S05]  /*0330*/  @P0 BRA `(.L_x_3) ;  /* 0x0000000000540947 */ /* 0x000fea0003800000 */
[----:B------:R-:W0:Y:S02]  /*0340*/  LDCU UR6, c[0x0][0x398] ;  /* 0x00007300ff0677ac */ /* 0x000e240008000800 */
[----:B0-----:R-:W0:Y:S01]  /*0350*/  I2F.U32.RP R0, UR6 ;  /* 0x0000000600007d06 */ /* 0x001e220008209000 */
[----:B------:R-:W-:-:S07]  /*0360*/  ISETP.NE.U32.AND P2, PT, RZ, UR6, PT ;  /* 0x00000006ff007c0c */ /* 0x000fce000bf45070 */
        /* <DEDUP_REMOVED lines=9> */
[----:B------:R-:W-:Y:S02]  /*0400*/  IMAD R10, R3, UR6, R10 ;  /* 0x00000006030a7c24 */ /* 0x000fe4000f8e020a */
[----:B------:R-:W-:-:S03]  /*0410*/  HFMA2 R3, -RZ, RZ, 0, 0 ;  /* 0x00000000ff037431 */ /* 0x000fc600000001ff */
[----:B------:R-:W-:-:S13]  /*0420*/  ISETP.GE.U32.AND P0, PT, R10, UR6, PT ;  /* 0x000000060a007c0c */ /* 0x000fda000bf06070 */
[----:B------:R-:W-:Y:S01]  /*0430*/  @P0 IADD3 R10, PT, PT, R10, -UR6, RZ ;  /* 0x800000060a0a0c10 */ /* 0x000fe2000fffe0ff */
[----:B------:R-:W-:-:S03]  /*0440*/  @P0 VIADD R2, R2, 0x1 ;  /* 0x0000000102020836 */ /* 0x000fc60000000000 */
[----:B------:R-:W-:-:S13]  /*0450*/  ISETP.GE.U32.AND P1, PT, R10, UR6, PT ;  /* 0x000000060a007c0c */ /* 0x000fda000bf26070 */
[----:B------:R-:W-:Y:S01]  /*0460*/  @P1 VIADD R2, R2, 0x1 ;  /* 0x0000000102021836 */ /* 0x000fe20000000000 */
[----:B------:R-:W-:Y:S01]  /*0470*/  @!P2 LOP3.LUT R2, RZ, UR6, RZ, 0x33, !PT ;  /* 0x00000006ff02ac12 */ /* 0x000fe2000f8e33ff */
[----:B------:R-:W-:Y:S06]  /*0480*/  BRA `(.L_x_4) ;  /* 0x00000000001c7947 */ /* 0x000fec0003800000 */
.L_x_3:
[----:B------:R-:W0:Y:S01]  /*0490*/  LDCU UR6, c[0x0][0x398] ;  /* 0x00007300ff0677ac */ /* 0x000e220008000800 */
[----:B------:R-:W-:Y:S01]  /*04a0*/  IMAD.U32 R8, RZ, RZ, UR4 ;  /* 0x00000004ff087e24 */ /* 0x000fe2000f8e00ff */
[----:B------:R-:W-:Y:S01]  /*04b0*/  MOV R0, 0x4e0 ;  /* 0x000004e000007802 */ /* 0x000fe20000000f00 */
[----:B0-----:R-:W-:-:S07]  /*04c0*/  IMAD.U32 R9, RZ, RZ, UR6 ;  /* 0x00000006ff097e24 */ /* 0x001fce000f8e00ff */
[----:B------:R-:W-:Y:S05]  /*04d0*/  CALL.REL.NOINC `($__internal_0_$__cuda_sm20_div_s64) ;  /* 0x00000004001c7944 */ /* 0x000fea0003c00000 */
[----:B------:R-:W-:Y:S01]  /*04e0*/  MOV R2, R10 ;  /* 0x0000000a00027202 */ /* 0x000fe20000000f00 */
[----:B------:R-:W-:-:S07]  /*04f0*/  IMAD.MOV.U32 R3, RZ, RZ, R11 ;  /* 0x000000ffff037224 */ /* 0x000fce00078e000b */
.L_x_4:
[----:B------:R-:W-:Y:S05]  /*0500*/  BSYNC.RECONVERGENT B0 ;  /* 0x0000000000007941 */ /* 0x000fea0003800200 */
.L_x_2:
[----:B------:R-:W0:Y:S01]  /*0510*/  S2R R4, SR_CTAID.X ;  /* 0x0000000000047919 */ /* 0x000e220000002500 */
[----:B------:R-:W-:Y:S01]  /*0520*/  ISETP.NE.U32.AND P0, PT, R3, RZ, PT ;  /* 0x000000ff0300720c */ /* 0x000fe20003f05070 */
[----:B------:R-:W-:Y:S01]  /*0530*/  BSSY.RECONVERGENT B0, `(.L_x_5) ;  /* 0x000002b000007945 */ /* 0x000fe20003800200 */
[----:B------:R-:W0:Y:S02]  /*0540*/  S2R R5, SR_TID.X ;  /* 0x0000000000057919 */ /* 0x000e240000002100 */
[----:B0-----:R-:W-:-:S09]  /*0550*/  IMAD R4, R4, 0x80, R5 ;  /* 0x0000008004047824 */ /* 0x001fd200078e0205 */
[----:B------:R-:W-:Y:S05]  /*0560*/  @P0 BRA `(.L_x_6) ;  /* 0x00000000005c0947 */ /* 0x000fea0003800000 */
[----:B------:R-:W0:Y:S01]  /*0570*/  I2F.U32.RP R0, R2 ;  /* 0x0000000200007306 */ /* 0x000e220000209000 */
[----:B------:R-:W-:-:S07]  /*0580*/  ISETP.NE.U32.AND P2, PT, R2, RZ, PT ;  /* 0x000000ff0200720c */ /* 0x000fce0003f45070 */
[----:B0-----:R-:W0:Y:S02]  /*0590*/  MUFU.RCP R0, R0 ;  /* 0x0000000000007308 */ /* 0x001e240000001000 */
[----:B0-----:R-:W-:Y:S01]  /*05a0*/  IADD3 R6, PT, PT, R0, 0xffffffe, RZ ;  /* 0x0ffffffe00067810 */ /* 0x001fe20007ffe0ff */
[----:B------:R-:W-:-:S05]  /*05b0*/  IMAD.MOV.U32 R0, RZ, RZ, RZ ;  /* 0x000000ffff007224 */ /* 0x000fca00078e00ff */
[----:B------:R0:W1:Y:S02]  /*05c0*/  F2I.FTZ.U32.TRUNC.NTZ R7, R6 ;  /* 0x0000000600077305 */ /* 0x000064000021f000 */
[----:B0-----:R-:W-:Y:S02]  /*05d0*/  IMAD.MOV.U32 R6, RZ, RZ, RZ ;  /* 0x000000ffff067224 */ /* 0x001fe400078e00ff */
[----:B-1----:R-:W-:-:S04]  /*05e0*/  IMAD.MOV R9, RZ, RZ, -R7 ;  /* 0x000000ffff097224 */ /* 0x002fc800078e0a07 */
[----:B------:R-:W-:-:S04]  /*05f0*/  IMAD R9, R9, R2, RZ ;  /* 0x0000000209097224 */ /* 0x000fc800078e02ff */
[----:B------:R-:W-:-:S06]  /*0600*/  IMAD.HI.U32 R7, R7, R9, R6 ;  /* 0x0000000907077227 */ /* 0x000fcc00078e0006 */
[----:B------:R-:W-:-:S05]  /*0610*/  IMAD.HI.U32 R6, R7, R4, RZ ;  /* 0x0000000407067227 */ /* 0x000fca00078e00ff */
[----:B------:R-:W-:-:S05]  /*0620*/  IADD3 R7, PT, PT, -R6, RZ, RZ ;  /* 0x000000ff06077210 */ /* 0x000fca0007ffe1ff */
[----:B------:R-:W-:-:S05]  /*0630*/  IMAD R7, R2, R7, R4 ;  /* 0x0000000702077224 */ /* 0x000fca00078e0204 */
[----:B------:R-:W-:-:S13]  /*0640*/  ISETP.GE.U32.AND P0, PT, R7, R2, PT ;  /* 0x000000020700720c */ /* 0x000fda0003f06070 */
[----:B------:R-:W-:Y:S02]  /*0650*/  @P0 IMAD.IADD R7, R7, 0x1, -R2 ;  /* 0x0000000107070824 */ /* 0x000fe400078e0a02 */
[----:B------:R-:W-:-:S03]  /*0660*/  @P0 VIADD R6, R6, 0x1 ;  /* 0x0000000106060836 */ /* 0x000fc60000000000 */
[----:B------:R-:W-:Y:S01]  /*0670*/  ISETP.GE.U32.AND P1, PT, R7, R2, PT ;  /* 0x000000020700720c */ /* 0x000fe20003f26070 */
[----:B------:R-:W-:-:S12]  /*0680*/  HFMA2 R7, -RZ, RZ, 0, 0 ;  /* 0x00000000ff077431 */ /* 0x000fd800000001ff */
[----:B------:R-:W-:Y:S02]  /*0690*/  @P1 IADD3 R6, PT, PT, R6, 0x1, RZ ;  /* 0x0000000106061810 */ /* 0x000fe40007ffe0ff */
[----:B------:R-:W-:-:S05]  /*06a0*/  @!P2 LOP3.LUT R6, RZ, R2, RZ, 0x33, !PT ;  /* 0x00000002ff06a212 */ /* 0x000fca00078e33ff */
[----:B------:R-:W-:-:S04]  /*06b0*/  IMAD.MOV R13, RZ, RZ, -R6 ;  /* 0x000000ffff0d7224 */ /* 0x000fc800078e0a06 */
[----:B------:R-:W-:Y:S01]  /*06c0*/  IMAD R13, R2, R13, R4 ;  /* 0x0000000d020d7224 */ /* 0x000fe200078e0204 */
[----:B------:R-:W-:Y:S06]  /*06d0*/  BRA `(.L_x_7) ;  /* 0x0000000000407947 */ /* 0x000fec0003800000 */
.L_x_6:
[----:B------:R-:W-:Y:S01]  /*06e0*/  IMAD.MOV.U32 R10, RZ, RZ, R4 ;  /* 0x000000ffff0a7224 */ /* 0x000fe200078e0004 */
[----:B------:R-:W-:Y:S01]  /*06f0*/  MOV R9, R2 ;  /* 0x0000000200097202 */ /* 0x000fe20000000f00 */
[----:B------:R-:W-:Y:S01]  /*0700*/  IMAD.MOV.U32 R11, RZ, RZ, RZ ;  /* 0x000000ffff0b7224 */ /* 0x000fe200078e00ff */
[----:B------:R-:W-:Y:S01]  /*0710*/  MOV R0, 0x740 ;  /* 0x0000074000007802 */ /* 0x000fe20000000f00 */
[----:B------:R-:W-:-:S07]  /*0720*/  IMAD.MOV.U32 R8, RZ, RZ, R3 ;  /* 0x000000ffff087224 */ /* 0x000fce00078e0003 */
[----:B------:R-:W-:Y:S05]  /*0730*/  CALL.REL.NOINC `($__internal_0_$__cuda_sm20_div_s64) ;  /* 0x0000000000847944 */ /* 0x000fea0003c00000 */
[----:B------:R-:W-:Y:S01]  /*0740*/  IADD3 R13, P0, PT, RZ, -R10, RZ ;  /* 0x8000000aff0d7210 */ /* 0x000fe20007f1e0ff */
[----:B------:R-:W-:-:S04]  /*0750*/  HFMA2 R5, -RZ, RZ, 0, 0 ;  /* 0x00000000ff057431 */ /* 0x000fc800000001ff */
[----:B------:R-:W-:-:S04]  /*0760*/  IMAD.X R9, RZ, RZ, ~R11, P0 ;  /* 0x000000ffff097224 */ /* 0x000fc800000e0e0b */
[----:B------:R-:W-:Y:S02]  /*0770*/  IMAD R9, R9, R2, RZ ;  /* 0x0000000209097224 */ /* 0x000fe400078e02ff */
[----:B------:R-:W-:-:S04]  /*0780*/  IMAD.WIDE.U32 R6, R2, R13, R4 ;  /* 0x0000000d02067225 */ /* 0x000fc800078e0004 */
[----:B------:R-:W-:Y:S02]  /*0790*/  IMAD R9, R3, R13, R9 ;  /* 0x0000000d03097224 */ /* 0x000fe400078e0209 */
[----:B------:R-:W-:Y:S02]  /*07a0*/  IMAD.MOV.U32 R13, RZ, RZ, R6 ;  /* 0x000000ffff0d7224 */ /* 0x000fe400078e0006 */
[----:B------:R-:W-:Y:S01]  /*07b0*/  IMAD.MOV.U32 R6, RZ, RZ, R10 ;  /* 0x000000ffff067224 */ /* 0x000fe200078e000a */
[----:B------:R-:W-:Y:S02]  /*07c0*/  IADD3 R0, PT, PT, R7, R9, RZ ;  /* 0x0000000907007210 */ /* 0x000fe40007ffe0ff */
[----:B------:R-:W-:-:S07]  /*07d0*/  MOV R7, R11 ;  /* 0x0000000b00077202 */ /* 0x000fce0000000f00 */
.L_x_7:
[----:B------:R-:W-:Y:S05]  /*07e0*/  BSYNC.RECONVERGENT B0 ;  /* 0x0000000000007941 */ /* 0x000fea0003800200 */
.L_x_5:
[----:B------:R-:W0:Y:S02]  /*07f0*/  LDCU UR4, c[0x0][0x3c4] ;  /* 0x00007880ff0477ac */ /* 0x000e240008000800 */
[----:B0-----:R-:W-:Y:S02]  /*0800*/  IMAD R3, R3, UR4, RZ ;  /* 0x0000000403037c24 */ /* 0x001fe4000f8e02ff */
[----:B------:R-:W-:-:S04]  /*0810*/  IMAD.WIDE.U32 R8, R2, UR4, RZ ;  /* 0x0000000402087c25 */ /* 0x000fc8000f8e00ff */
[----:B------:R-:W-:Y:S01]  /*0820*/  IMAD R3, R2, UR5, R3 ;  /* 0x0000000502037c24 */ /* 0x000fe2000f8e0203 */
[----:B------:R-:W-:Y:S01]  /*0830*/  ISETP.GT.U32.AND P0, PT, R8, R4, PT ;  /* 0x000000040800720c */ /* 0x000fe20003f04070 */
[----:B------:R-:W-:Y:S02]  /*0840*/  IMAD R0, R0, UR4, RZ ;  /* 0x0000000400007c24 */ /* 0x000fe4000f8e02ff */
[----:B------:R-:W-:Y:S02]  /*0850*/  IMAD.IADD R8, R9, 0x1, R3 ;  /* 0x0000000109087824 */ /* 0x000fe400078e0203 */
[----:B------:R-:W-:-:S03]  /*0860*/  IMAD.WIDE.U32 R6, R13, UR4, R6 ;  /* 0x000000040d067c25 */ /* 0x000fc6000f8e0006 */
[----:B------:R-:W-:Y:S01]  /*0870*/  ISETP.GT.AND.EX P0, PT, R8, RZ, PT, P0 ;  /* 0x000000ff0800720c */ /* 0x000fe20003f04300 */
[----:B------:R-:W-:-:S12]  /*0880*/  IMAD R13, R13, UR5, R0 ;  /* 0x000000050d0d7c24 */ /* 0x000fd8000f8e0200 */
[----:B------:R-:W-:Y:S05]  /*0890*/  @!P0 EXIT ;  /* 0x000000000000894d */ /* 0x000fea0003800000 */
[----:B------:R-:W0:Y:S01]  /*08a0*/  LDCU.64 UR6, c[0x0][0x438] ;  /* 0x00008700ff0677ac */ /* 0x000e220008000a00 */
[----:B------:R-:W1:Y:S01]  /*08b0*/  LDCU.64 UR4, c[0x0][0x358] ;  /* 0x00006b00ff0477ac */ /* 0x000e620008000a00 */
[----:B0-----:R-:W-:-:S04]  /*08c0*/  LEA R2, P0, R4, UR6, 0x1 ;  /* 0x0000000604027c11 */ /* 0x001fc8000f8008ff */
[----:B------:R-:W-:Y:S01]  /*08d0*/  LEA.HI.X R3, R4, UR7, RZ, 0x1, P0 ;  /* 0x0000000704037c11 */ /* 0x000fe200080f0cff */
[----:B------:R-:W0:Y:S05]  /*08e0*/  LDCU.64 UR6, c[0x0][0x440] ;  /* 0x00008800ff0677ac */ /* 0x000e2a0008000a00 */
[----:B-1----:R-:W2:Y:S01]  /*08f0*/  LDG.E.U16 R3, desc[UR4][R2.64] ;  /* 0x0000000402037981 */ /* 0x002ea2000c1e1500 */
[----:B------:R-:W-:Y:S02]  /*0900*/  IADD3 R13, PT, PT, R7, R13, RZ ;  /* 0x0000000d070d7210 */ /* 0x000fe40007ffe0ff */
[----:B0-----:R-:W-:-:S04]  /*0910*/  LEA R4, P0, R6, UR6, 0x1 ;  /* 0x0000000606047c11 */ /* 0x001fc8000f8008ff */
[----:B------:R-:W-:-:S05]  /*0920*/  LEA.HI.X R5, R6, UR7, R13, 0x1, P0 ;  /* 0x0000000706057c11 */ /* 0x000fca00080f0c0d */
[----:B--2---:R-:W-:Y:S01]  /*0930*/  STG.E.U16 desc[UR4][R4.64], R3 ;  /* 0x0000000304007986 */ /* 0x004fe2000c101504 */
[----:B------:R-:W-:Y:S05]  /*0940*/  EXIT ;  /* 0x000000000000794d */ /* 0x000fea0003800000 */
        .weak           $__internal_0_$__cuda_sm20_div_s64
        .type           $__internal_0_$__cuda_sm20_div_s64,@function
        .size           $__internal_0_$__cuda_sm20_div_s64,(.L_x_15 - $__internal_0_$__cuda_sm20_div_s64)
$__internal_0_$__cuda_sm20_div_s64:
[-C--:B------:R-:W-:Y:S02]  /*0950*/  IADD3 R6, P1, PT, RZ, -R9.reuse, RZ ;  /* 0x80000009ff067210 */ /* 0x080fe40007f3e0ff */
[----:B------:R-:W-:Y:S02]  /*0960*/  ISETP.GE.AND P0, PT, R8, RZ, PT ;  /* 0x000000ff0800720c */ /* 0x000fe40003f06270 */
[----:B------:R-:W-:Y:S01]  /*0970*/  ISETP.GE.AND P3, PT, R11, RZ, PT ;  /* 0x000000ff0b00720c */ /* 0x000fe20003f66270 */
[----:B------:R-:W-:Y:S01]  /*0980*/  IMAD.X R7, RZ, RZ, ~R8, P1 ;  /* 0x000000ffff077224 */ /* 0x000fe200008e0e08 */
[----:B------:R-:W-:-:S04]  /*0990*/  SEL R6, R6, R9, !P0 ;  /* 0x0000000906067207 */ /* 0x000fc80004000000 */
[----:B------:R-:W-:-:S04]  /*09a0*/  SEL R7, R7, R8, !P0 ;  /* 0x0000000807077207 */ /* 0x000fc80004000000 */
[----:B------:R-:W0:Y:S08]  /*09b0*/  I2F.U64.RP R16, R6 ;  /* 0x0000000600107312 */ /* 0x000e300000309000 */
[----:B0-----:R-:W0:Y:S02]  /*09c0*/  MUFU.RCP R16, R16 ;  /* 0x0000001000107308 */ /* 0x001e240000001000 */
[----:B0-----:R-:W-:-:S06]  /*09d0*/  IADD3 R12, PT, PT, R16, 0x1ffffffe, RZ ;  /* 0x1ffffffe100c7810 */ /* 0x001fcc0007ffe0ff */
[----:B------:R-:W0:Y:S02]  /*09e0*/  F2I.U64.TRUNC R12, R12 ;  /* 0x0000000c000c7311 */ /* 0x000e24000020d800 */
[----:B0-----:R-:W-:-:S04]  /*09f0*/  IMAD.WIDE.U32 R14, R12, R6, RZ ;  /* 0x000000060c0e7225 */ /* 0x001fc800078e00ff */
[----:B------:R-:W-:Y:S01]  /*0a00*/  IMAD R15, R12, R7, R15 ;  /* 0x000000070c0f7224 */ /* 0x000fe200078e020f */
[----:B------:R-:W-:-:S03]  /*0a10*/  IADD3 R17, P0, PT, RZ, -R14, RZ ;  /* 0x8000000eff117210 */ /* 0x000fc60007f1e0ff */
[----:B------:R-:W-:Y:S02]  /*0a20*/  IMAD R15, R13, R6, R15 ;  /* 0x000000060d0f7224 */ /* 0x000fe400078e020f */
[----:B------:R-:W-:-:S04]  /*0a30*/  IMAD.HI.U32 R14, R12, R17, RZ ;  /* 0x000000110c0e7227 */ /* 0x000fc800078e00ff */
[----:B------:R-:W-:Y:S01]  /*0a40*/  IMAD.X R19, RZ, RZ, ~R15, P0 ;  /* 0x000000ffff137224 */ /* 0x000fe200000e0e0f */
[----:B------:R-:W-:-:S03]  /*0a50*/  MOV R15, R12 ;  /* 0x0000000c000f7202 */ /* 0x000fc60000000f00 */
[-C--:B------:R-:W-:Y:S02]  /*0a60*/  IMAD R21, R13, R19.reuse, RZ ;  /* 0x000000130d157224 */ /* 0x080fe400078e02ff */
[----:B------:R-:W-:-:S04]  /*0a70*/  IMAD.WIDE.U32 R14, P0, R12, R19, R14 ;  /* 0x000000130c0e7225 */ /* 0x000fc8000780000e */
[----:B------:R-:W-:-:S04]  /*0a80*/  IMAD.HI.U32 R19, R13, R19, RZ ;  /* 0x000000130d137227 */ /* 0x000fc800078e00ff */
[----:B------:R-:W-:-:S05]  /*0a90*/  IMAD.HI.U32 R14, P1, R13, R17, R14 ;  /* 0x000000110d0e7227 */ /* 0x000fca000782000e */
[----:B------:R-:W-:Y:S01]  /*0aa0*/  IADD3 R15, P2, PT, R21, R14, RZ ;  /* 0x0000000e150f7210 */ /* 0x000fe20007f5e0ff */
[----:B------:R-:W-:Y:S01]  /*0ab0*/  IMAD.X R14, R19, 0x1, R13, P0 ;  /* 0x00000001130e7824 */ /* 0x000fe200000e060d */
[----:B------:R-:W-:-:S03]  /*0ac0*/  IADD3 R19, P4, PT, RZ, -R10, RZ ;  /* 0x8000000aff137210 */ /* 0x000fc60007f9e0ff */
[----:B------:R-:W-:Y:S01]  /*0ad0*/  IMAD.WIDE.U32 R12, R15, R6, RZ ;  /* 0x000000060f0c7225 */ /* 0x000fe200078e00ff */
[----:B------:R-:W-:Y:S02]  /*0ae0*/  IADD3.X R17, PT, PT, RZ, RZ, R14, P2, P1 ;  /* 0x000000ffff117210 */ /* 0x000fe400017e240e */
[----:B------:R-:W-:Y:S01]  /*0af0*/  SEL R10, R19, R10, !P3 ;  /* 0x0000000a130a7207 */ /* 0x000fe20005800000 */
[----:B------:R-:W-:Y:S01]  /*0b00*/  IMAD R13, R15, R7, R13 ;  /* 0x000000070f0d7224 */ /* 0x000fe200078e020d */
[----:B------:R-:W-:-:S03]  /*0b10*/  IADD3 R21, P0, PT, RZ, -R12, RZ ;  /* 0x8000000cff157210 */ /* 0x000fc60007f1e0ff */
[----:B------:R-:W-:Y:S02]  /*0b20*/  IMAD R13, R17, R6, R13 ;  /* 0x00000006110d7224 */ /* 0x000fe400078e020d */
[----:B------:R-:W-:-:S03]  /*0b30*/  IMAD.HI.U32 R14, R15, R21, RZ ;  /* 0x000000150f0e7227 */ /* 0x000fc600078e00ff */
[----:B------:R-:W-:-:S05]  /*0b40*/  IADD3.X R12, PT, PT, RZ, ~R13, RZ, P0, !PT ;  /* 0x8000000dff0c7210 */ /* 0x000fca00007fe4ff */
[----:B------:R-:W-:-:S04]  /*0b50*/  IMAD.WIDE.U32 R14, P0, R15, R12, R14 ;  /* 0x0000000c0f0e7225 */ /* 0x000fc8000780000e */
[C---:B------:R-:W-:Y:S02]  /*0b60*/  IMAD R16, R17.reuse, R12, RZ ;  /* 0x0000000c11107224 */ /* 0x040fe400078e02ff */
[----:B------:R-:W-:-:S04]  /*0b70*/  IMAD.HI.U32 R13, P1, R17, R21, R14 ;  /* 0x00000015110d7227 */ /* 0x000fc8000782000e */
[----:B------:R-:W-:Y:S01]  /*0b80*/  IMAD.HI.U32 R14, R17, R12, RZ ;  /* 0x0000000c110e7227 */ /* 0x000fe200078e00ff */
[----:B------:R-:W-:-:S03]  /*0b90*/  IADD3 R13, P2, PT, R16, R13, RZ ;  /* 0x0000000d100d7210 */ /* 0x000fc60007f5e0ff */
[----:B------:R-:W-:Y:S01]  /*0ba0*/  IMAD.X R12, RZ, RZ, ~R11, P4 ;  /* 0x000000ffff0c7224 */ /* 0x000fe200020e0e0b */
[----:B------:R-:W-:Y:S01]  /*0bb0*/  IADD3.X R17, PT, PT, R14, R17, RZ, P0, !PT ;  /* 0x000000110e117210 */ /* 0x000fe200007fe4ff */
[----:B------:R-:W-:-:S03]  /*0bc0*/  IMAD.HI.U32 R14, R13, R10, RZ ;  /* 0x0000000a0d0e7227 */ /* 0x000fc600078e00ff */
[-C--:B------:R-:W-:Y:S01]  /*0bd0*/  SEL R12, R12, R11.reuse, !P3 ;  /* 0x0000000b0c0c7207 */ /* 0x080fe20005800000 */
[----:B------:R-:W-:Y:S01]  /*0be0*/  IMAD.MOV.U32 R15, RZ, RZ, RZ ;  /* 0x000000ffff0f7224 */ /* 0x000fe200078e00ff */
[----:B------:R-:W-:Y:S02]  /*0bf0*/  IADD3.X R17, PT, PT, RZ, RZ, R17, P2, P1 ;  /* 0x000000ffff117210 */ /* 0x000fe400017e2411 */
[----:B------:R-:W-:Y:S01]  /*0c00*/  LOP3.LUT R11, R8, R11, RZ, 0x3c, !PT ;  /* 0x0000000b080b7212 */ /* 0x000fe200078e3cff */
[----:B------:R-:W-:-:S04]  /*0c10*/  IMAD.WIDE.U32 R14, R13, R12, R14 ;  /* 0x0000000c0d0e7225 */ /* 0x000fc800078e000e */
[C---:B------:R-:W-:Y:S02]  /*0c20*/  IMAD R19, R17.reuse, R12, RZ ;  /* 0x0000000c11137224 */ /* 0x040fe400078e02ff */
[----:B------:R-:W-:-:S04]  /*0c30*/  IMAD.HI.U32 R14, P0, R17, R10, R14 ;  /* 0x0000000a110e7227 */ /* 0x000fc8000780000e */
[----:B------:R-:W-:Y:S01]  /*0c40*/  IMAD.HI.U32 R13, R17, R12, RZ ;  /* 0x0000000c110d7227 */ /* 0x000fe200078e00ff */
[----:B------:R-:W-:-:S04]  /*0c50*/  IADD3 R17, P1, PT, R19, R14, RZ ;  /* 0x0000000e13117210 */ /* 0x000fc80007f3e0ff */
[----:B------:R-:W-:Y:S01]  /*0c60*/  IADD3.X R13, PT, PT, R13, RZ, RZ, P0, !PT ;  /* 0x000000ff0d0d7210 */ /* 0x000fe200007fe4ff */
[----:B------:R-:W-:-:S04]  /*0c70*/  IMAD.WIDE.U32 R14, R17, R6, RZ ;  /* 0x00000006110e7225 */ /* 0x000fc800078e00ff */
[----:B------:R-:W-:Y:S01]  /*0c80*/  IMAD.X R13, RZ, RZ, R13, P1 ;  /* 0x000000ffff0d7224 */ /* 0x000fe200008e060d */
[----:B------:R-:W-:Y:S01]  /*0c90*/  IADD3 R21, P1, PT, -R14, R10, RZ ;  /* 0x0000000a0e157210 */ /* 0x000fe20007f3e1ff */
[C---:B------:R-:W-:Y:S01]  /*0ca0*/  IMAD R15, R17.reuse, R7, R15 ;  /* 0x00000007110f7224 */ /* 0x040fe200078e020f */
[----:B------:R-:W-:Y:S02]  /*0cb0*/  IADD3 R10, P2, PT, R17, 0x1, RZ ;  /* 0x00000001110a7810 */ /* 0x000fe40007f5e0ff */
[-C--:B------:R-:W-:Y:S01]  /*0cc0*/  ISETP.GE.U32.AND P0, PT, R21, R6.reuse, PT ;  /* 0x000000061500720c */ /* 0x080fe20003f06070 */
[----:B------:R-:W-:-:S05]  /*0cd0*/  IMAD R15, R13, R6, R15 ;  /* 0x000000060d0f7224 */ /* 0x000fca00078e020f */
[----:B------:R-:W-:Y:S02]  /*0ce0*/  IADD3.X R23, PT, PT, ~R15, R12, RZ, P1, !PT ;  /* 0x0000000c0f177210 */ /* 0x000fe40000ffe5ff */
[----:B------:R-:W-:Y:S02]  /*0cf0*/  IADD3 R15, P1, PT, R21, -R6, RZ ;  /* 0x80000006150f7210 */ /* 0x000fe40007f3e0ff */
[C---:B------:R-:W-:Y:S02]  /*0d00*/  ISETP.GE.U32.AND.EX P0, PT, R23.reuse, R7, PT, P0 ;  /* 0x000000071700720c */ /* 0x040fe40003f06100 */
[----:B------:R-:W-:Y:S01]  /*0d10*/  IADD3.X R12, PT, PT, RZ, R13, RZ, P2, !PT ;  /* 0x0000000dff0c7210 */ /* 0x000fe200017fe4ff */
[----:B------:R-:W-:Y:S01]  /*0d20*/  IMAD.X R19, R23, 0x1, ~R7, P1 ;  /* 0x0000000117137824 */ /* 0x000fe200008e0e07 */
[----:B------:R-:W-:Y:S02]  /*0d30*/  SEL R15, R15, R21, P0 ;  /* 0x000000150f0f7207 */ /* 0x000fe40000000000 */
[----:B------:R-:W-:-:S02]  /*0d40*/  SEL R17, R10, R17, P0 ;  /* 0x000000110a117207 */ /* 0x000fc40000000000 */
[----:B------:R-:W-:Y:S02]  /*0d50*/  SEL R19, R19, R23, P0 ;  /* 0x0000001713137207 */ /* 0x000fe40000000000 */
[----:B------:R-:W-:Y:S02]  /*0d60*/  ISETP.GE.U32.AND P1, PT, R15, R6, PT ;  /* 0x000000060f00720c */ /* 0x000fe40003f26070 */
[----:B------:R-:W-:Y:S02]  /*0d70*/  SEL R13, R12, R13, P0 ;  /* 0x0000000d0c0d7207 */ /* 0x000fe40000000000 */
[----:B------:R-:W-:Y:S02]  /*0d80*/  IADD3 R10, P2, PT, R17, 0x1, RZ ;  /* 0x00000001110a7810 */ /* 0x000fe40007f5e0ff */
[----:B------:R-:W-:Y:S02]  /*0d90*/  ISETP.GE.U32.AND.EX P0, PT, R19, R7, PT, P1 ;  /* 0x000000071300720c */ /* 0x000fe40003f06110 */
[----:B------:R-:W-:Y:S01]  /*0da0*/  ISETP.GE.AND P1, PT, R11, RZ, PT ;  /* 0x000000ff0b00720c */ /* 0x000fe20003f26270 */
[----:B------:R-:W-:Y:S01]  /*0db0*/  IMAD.X R6, RZ, RZ, R13, P2 ;  /* 0x000000ffff067224 */ /* 0x000fe200010e060d */
[----:B------:R-:W-:-:S04]  /*0dc0*/  SEL R10, R10, R17, P0 ;  /* 0x000000110a0a7207 */ /* 0x000fc80000000000 */
[----:B------:R-:W-:Y:S02]  /*0dd0*/  SEL R6, R6, R13, P0 ;  /* 0x0000000d06067207 */ /* 0x000fe40000000000 */
[----:B------:R-:W-:Y:S02]  /*0de0*/  IADD3 R7, P2, PT, RZ, -R10, RZ ;  /* 0x8000000aff077210 */ /* 0x000fe40007f5e0ff */
[----:B------:R-:W-:Y:S02]  /*0df0*/  ISETP.NE.U32.AND P0, PT, R9, RZ, PT ;  /* 0x000000ff0900720c */ /* 0x000fe40003f05070 */
[----:B------:R-:W-:Y:S02]  /*0e00*/  IADD3.X R11, PT, PT, RZ, ~R6, RZ, P2, !PT ;  /* 0x80000006ff0b7210 */ /* 0x000fe400017fe4ff */
[----:B------:R-:W-:Y:S01]  /*0e10*/  SEL R10, R7, R10, !P1 ;  /* 0x0000000a070a7207 */ /* 0x000fe20004800000 */
[----:B------:R-:W-:Y:S01]  /*0e20*/  HFMA2 R7, -RZ, RZ, 0, 0 ;  /* 0x00000000ff077431 */ /* 0x000fe200000001ff */
[----:B------:R-:W-:Y:S01]  /*0e30*/  SEL R11, R11, R6, !P1 ;  /* 0x000000060b0b7207 */ /* 0x000fe20004800000 */
[----:B------:R-:W-:Y:S01]  /*0e40*/  IMAD.MOV.U32 R6, RZ, RZ, R0 ;  /* 0x000000ffff067224 */ /* 0x000fe200078e0000 */
[----:B------:R-:W-:-:S04]  /*0e50*/  ISETP.NE.AND.EX P0, PT, R8, RZ, PT, P0 ;  /* 0x000000ff0800720c */ /* 0x000fc80003f05300 */
[----:B------:R-:W-:Y:S02]  /*0e60*/  SEL R10, R10, 0xffffffff, P0 ;  /* 0xffffffff0a0a7807 */ /* 0x000fe40000000000 */
[----:B------:R-:W-:Y:S01]  /*0e70*/  SEL R11, R11, 0xffffffff, P0 ;  /* 0xffffffff0b0b7807 */ /* 0x000fe20000000000 */
[----:B------:R-:W-:Y:S06]  /*0e80*/  RET.REL.NODEC R6 `(_ZN7cutlass6KernelINS_4conv6kernel13ReorderKernelINS2_23DirectConvolutionParamsINS1_11threadblock37DepthwiseFpropDirectConvMultipleStageINS_4gemm9GemmShapeILi64ELi64ELi9EEENS5_73DepthwiseFpropActivationDirect2dConvTileAccessIteratorFixedStrideDilationINS_11MatrixShapeILi64ELi64EEENS1_15TensorNHWCShapeILi1ELi8ELi8ELi64EEENSB_ILi1ELi1EEESF_NSD_ILi1ELi10ELi10ELi64EEENS_6half_tENS_6layout10TensorNHWCENS_9transform30PitchLinearStripminedThreadMapINS_16PitchLinearShapeILi64ELi100EEELi128ELi8EEENS_12AlignedArrayISH_Li8ELi16EEEEENSK_11threadblock35RegularTileAccessIteratorDirectConvINSB_ILi100ELi64EEESH_NSI_8RowMajorELi0ESO_Lb0ELi16EEELNS_4arch14CacheOperation4KindE1ENS5_57DepthwiseFpropFilterDirectConvTileAccessIteratorOptimizedINSB_ILi64ELi9EEESH_SJ_NSL_INSM_ILi64ELi9EEELi128ELi8EEESQ_EENST_INSB_ILi9ELi64EEESH_SV_Li0ES13_Lb0ELi16EEELSZ_1ENS5_28DepthwiseDirectConvMmaPolicyINS1_4warp26MmaDepthwiseDirectConvSimtINS8_ILi16ELi64ELi9EEENSB_ILi3ELi3EEENSD_ILi1ELi4ELi4ELi2EEESE_SH_SV_SH_SV_SH_SV_NS7_4warp13MmaSimtPolicyINSB_ILi1ELi32EEENSI_19RowMajorInterleavedILi1EEENS8_ILi2ELi2ELi1EEEEELNS1_17IteratorAlgorithmE4ESF_SF_SG_Li1ELNS_16ComplexTransformE0ELS1L_0EbEENSB_ILi0ELi0EEES1N_SO_S13_Li1EEELi4ENS_8epilogue11threadblock17EpilogueDepthwiseIS9_S1C_SE_S1M_NS1Q_32PredicatedTileIteratorDirectConvINSL_INSM_ILi64ELi64EEELi128ELi8EEESH_S1C_SE_EENS1P_4warp20FragmentIteratorSimtIS1A_NS1_6thread42DepthwiseDirectConvElementwiseInnerProductINS8_ILi16ELi2ELi1EEESH_SH_SH_NSX_13OpMultiplyAddEbEESV_S1J_EENS1W_28TileIteratorSimtDirect2dConvIS1A_S1C_SE_S22_SH_SV_S1J_EENS1Q_29SharedLoadIteratorPitchLinearIS1U_SH_Li16EEENS1P_6thread17LinearCombinationISH_Li8ESH_SH_LNS28_9ScaleType4KindE2ELNS_15FloatRoundStyleE2ESH_EES1N_EELS1K_4EbEES2E_NS5_47DepthwiseDirect2dConvIdentityThreadblockSwizzleILi1ELi1ELi8ELi8EEELNS1_8OperatorE0ENS2_17DirectConvolutionIS2F_S2E_S2H_LS2I_0ENS1_17Conv2dProblemSizeELNS1_9GroupModeE3ESE_E9ArgumentsENS1Q_27ConvOutputIteratorParameterISJ_SV_NS_9TensorRefISH_SJ_EELS2I_0ES2K_EES2K_LS2L_3ESE_EESH_EEEEvNT_6ParamsE) ;  /* 0xfffffff0065c7950 */ /* 0x000fec0003c3ffff */
.L_x_8:
[----:B------:R-:W-:-:S00]  /*0e90*/  BRA `(.L_x_8) ;  /* 0xfffffffc00fc7947 */ /* 0x000fc0000383ffff */
[----:B------:R-:W-:-:S00]  /*0ea0*/  NOP ;  /* 0x0000000000007918 */ /* 0x000fc00000000000 */
        /* <DEDUP_REMOVED lines=13> */
.L_x_15:


//--------------------- .text._ZN7cutlass6KernelINS_4conv6kernel17DirectConvolutionINS1_11threadblock37DepthwiseFpropDirectConvMultipleStageINS_4gemm9GemmShapeILi64ELi64ELi9EEENS4_73DepthwiseFpropActivationDirect2dConvTileAccessIteratorFixedStrideDilationINS_11MatrixShapeILi64ELi64EEENS1_15TensorNHWCShapeILi1ELi8ELi8ELi64EEENSA_ILi1ELi1EEESE_NSC_ILi1ELi10ELi10ELi64EEENS_6half_tENS_6layout10TensorNHWCENS_9transform30PitchLinearStripminedThreadMapINS_16PitchLinearShapeILi64ELi100EEELi128ELi8EEENS_12AlignedArrayISG_Li8ELi16EEEEENSJ_11threadblock35RegularTileAccessIteratorDirectConvINSA_ILi100ELi64EEESG_NSH_8RowMajorELi0ESN_Lb0ELi16EEELNS_4arch14CacheOperation4KindE1ENS4_57DepthwiseFpropFilterDirectConvTileAccessIteratorOptimizedINSA_ILi64ELi9EEESG_SI_NSK_INSL_ILi64ELi9EEELi128ELi8EEESP_EENSS_INSA_ILi9ELi64EEESG_SU_Li0ES12_Lb0ELi16EEELSY_1ENS4_28DepthwiseDirectConvMmaPolicyINS1_4warp26MmaDepthwiseDirectConvSimtINS7_ILi16ELi64ELi9EEENSA_ILi3ELi3EEENSC_ILi1ELi4ELi4ELi2EEESD_SG_SU_SG_SU_SG_SU_NS6_4warp13MmaSimtPolicyINSA_ILi1ELi32EEENSH_19RowMajorInterleavedILi1EEENS7_ILi2ELi2ELi1EEEEELNS1_17IteratorAlgorithmE4ESE_SE_SF_Li1ELNS_16ComplexTransformE0ELS1K_0EbEENSA_ILi0ELi0EEES1M_SN_S12_Li1EEELi4ENS_8epilogue11threadblock17EpilogueDepthwiseIS8_S1B_SD_S1L_NS1P_32PredicatedTileIteratorDirectConvINSK_INSL_ILi64ELi64EEELi128ELi8EEESG_S1B_SD_EENS1O_4warp20FragmentIteratorSimtIS19_NS1_6thread42DepthwiseDirectConvElementwiseInnerProductINS7_ILi16ELi2ELi1EEESG_SG_SG_NSW_13OpMultiplyAddEbEESU_S1I_EENS1V_28TileIteratorSimtDirect2dConvIS19_S1B_SD_S21_SG_SU_S1I_EENS1P_29SharedLoadIteratorPitchLinearIS1T_SG_Li16EEENS1O_6thread17LinearCombinationISG_Li8ESG_SG_LNS27_9ScaleType4KindE2ELNS_15FloatRoundStyleE2ESG_EES1M_EELS1J_4EbEES2D_NS4_47DepthwiseDirect2dConvIdentityThreadblockSwizzleILi1ELi1ELi8ELi8EEELNS1_8OperatorE0ENS1_17Conv2dProblemSizeELNS1_9GroupModeE3ESD_EEEEvNT_6ParamsE --------------------------
	.section	.text._ZN7cutlass6KernelINS_4conv6kernel17DirectConvolutionINS1_11threadblock37DepthwiseFpropDirectConvMultipleStageINS_4gemm9GemmShapeILi64ELi64ELi9EEENS4_73DepthwiseFpropActivationDirect2dConvTileAccessIteratorFixedStrideDilationINS_11MatrixShapeILi64ELi64EEENS1_15TensorNHWCShapeILi1ELi8ELi8ELi64EEENSA_ILi1ELi1EEESE_NSC_ILi1ELi10ELi10ELi64EEENS_6half_tENS_6layout10TensorNHWCENS_9transform30PitchLinearStripminedThreadMapINS_16PitchLinearShapeILi64ELi100EEELi128ELi8EEENS_12AlignedArrayISG_Li8ELi16EEEEENSJ_11threadblock35RegularTileAccessIteratorDirectConvINSA_ILi100ELi64EEESG_NSH_8RowMajorELi0ESN_Lb0ELi16EEELNS_4arch14CacheOperation4KindE1ENS4_57DepthwiseFpropFilterDirectConvTileAccessIteratorOptimizedINSA_ILi64ELi9EEESG_SI_NSK_INSL_ILi64ELi9EEELi128ELi8EEESP_EENSS_INSA_ILi9ELi64EEESG_SU_Li0ES12_Lb0ELi16EEELSY_1ENS4_28DepthwiseDirectConvMmaPolicyINS1_4warp26MmaDepthwiseDirectConvSimtINS7_ILi16ELi64ELi9EEENSA_ILi3ELi3EEENSC_ILi1ELi4ELi4ELi2EEESD_SG_SU_SG_SU_SG_SU_NS6_4warp13MmaSimtPolicyINSA_ILi1ELi32EEENSH_19RowMajorInterleavedILi1EEENS7_ILi2ELi2ELi1EEEEELNS1_17IteratorAlgorithmE4ESE_SE_SF_Li1ELNS_16ComplexTransformE0ELS1K_0EbEENSA_ILi0ELi0EEES1M_SN_S12_Li1EEELi4ENS_8epilogue11threadblock17EpilogueDepthwiseIS8_S1B_SD_S1L_NS1P_32PredicatedTileIteratorDirectConvINSK_INSL_ILi64ELi64EEELi128ELi8EEESG_S1B_SD_EENS1O_4warp20FragmentIteratorSimtIS19_NS1_6thread42DepthwiseDirectConvElementwiseInnerProductINS7_ILi16ELi2ELi1EEESG_SG_SG_NSW_13OpMultiplyAddEbEESU_S1I_EENS1V_28TileIteratorSimtDirect2dConvIS19_S1B_SD_S21_SG_SU_S1I_EENS1P_29SharedLoadIteratorPitchLinearIS1T_SG_Li16EEENS1O_6thread17LinearCombinationISG_Li8ESG_SG_LNS27_9ScaleType4KindE2ELNS_15FloatRoundStyleE2ESG_EES1M_EELS1J_4EbEES2D_NS4_47DepthwiseDirect2dConvIdentityThreadblockSwizzleILi1ELi1ELi8ELi8EEELNS1_8OperatorE0ENS1_17Conv2dProblemSizeELNS1_9GroupModeE3ESD_EEEEvNT_6ParamsE,"ax",@progbits
	.align	128
.text._ZN7cutlass6KernelINS_4conv6kernel17DirectConvolutionINS1_11threadblock37DepthwiseFpropDirectConvMultipleStageINS_4gemm9GemmShapeILi64ELi64ELi9EEENS4_73DepthwiseFpropActivationDirect2dConvTileAccessIteratorFixedStrideDilationINS_11MatrixShapeILi64ELi64EEENS1_15TensorNHWCShapeILi1ELi8ELi8ELi64EEENSA_ILi1ELi1EEESE_NSC_ILi1ELi10ELi10ELi64EEENS_6half_tENS_6layout10TensorNHWCENS_9transform30PitchLinearStripminedThreadMapINS_16PitchLinearShapeILi64ELi100EEELi128ELi8EEENS_12AlignedArrayISG_Li8ELi16EEEEENSJ_11threadblock35RegularTileAccessIteratorDirectConvINSA_ILi100ELi64EEESG_NSH_8RowMajorELi0ESN_Lb0ELi16EEELNS_4arch14CacheOperation4KindE1ENS4_57DepthwiseFpropFilterDirectConvTileAccessIteratorOptimizedINSA_ILi64ELi9EEESG_SI_NSK_INSL_ILi64ELi9EEELi128ELi8EEESP_EENSS_INSA_ILi9ELi64EEESG_SU_Li0ES12_Lb0ELi16EEELSY_1ENS4_28DepthwiseDirectConvMmaPolicyINS1_4warp26MmaDepthwiseDirectConvSimtINS7_ILi16ELi64ELi9EEENSA_ILi3ELi3EEENSC_ILi1ELi4ELi4ELi2EEESD_SG_SU_SG_SU_SG_SU_NS6_4warp13MmaSimtPolicyINSA_ILi1ELi32EEENSH_19RowMajorInterleavedILi1EEENS7_ILi2ELi2ELi1EEEEELNS1_17IteratorAlgorithmE4ESE_SE_SF_Li1ELNS_16ComplexTransformE0ELS1K_0EbEENSA_ILi0ELi0EEES1M_SN_S12_Li1EEELi4ENS_8epilogue11threadblock17EpilogueDepthwiseIS8_S1B_SD_S1L_NS1P_32PredicatedTileIteratorDirectConvINSK_INSL_ILi64ELi64EEELi128ELi8EEESG_S1B_SD_EENS1O_4warp20FragmentIteratorSimtIS19_NS1_6thread42DepthwiseDirectConvElementwiseInnerProductINS7_ILi16ELi2ELi1EEESG_SG_SG_NSW_13OpMultiplyAddEbEESU_S1I_EENS1V_28TileIteratorSimtDirect2dConvIS19_S1B_SD_S21_SG_SU_S1I_EENS1P_29SharedLoadIteratorPitchLinearIS1T_SG_Li16EEENS1O_6thread17LinearCombinationISG_Li8ESG_SG_LNS27_9ScaleType4KindE2ELNS_15FloatRoundStyleE2ESG_EES1M_EELS1J_4EbEES2D_NS4_47DepthwiseDirect2dConvIdentityThreadblockSwizzleILi1ELi1ELi8ELi8EEELNS1_8OperatorE0ENS1_17Conv2dProblemSizeELNS1_9GroupModeE3ESD_EEEEvNT_6ParamsE:
        .type           _ZN7cutlass6KernelINS_4conv6kernel17DirectConvolutionINS1_11threadblock37DepthwiseFpropDirectConvMultipleStageINS_4gemm9GemmShapeILi64ELi64ELi9EEENS4_73DepthwiseFpropActivationDirect2dConvTileAccessIteratorFixedStrideDilationINS_11MatrixShapeILi64ELi64EEENS1_15TensorNHWCShapeILi1ELi8ELi8ELi64EEENSA_ILi1ELi1EEESE_NSC_ILi1ELi10ELi10ELi64EEENS_6half_tENS_6layout10TensorNHWCENS_9transform30PitchLinearStripminedThreadMapINS_16PitchLinearShapeILi64ELi100EEELi128ELi8EEENS_12AlignedArrayISG_Li8ELi16EEEEENSJ_11threadblock35RegularTileAccessIteratorDirectConvINSA_ILi100ELi64EEESG_NSH_8RowMajorELi0ESN_Lb0ELi16EEELNS_4arch14CacheOperation4KindE1ENS4_57DepthwiseFpropFilterDirectConvTileAccessIteratorOptimizedINSA_ILi64ELi9EEESG_SI_NSK_INSL_ILi64ELi9EEELi128ELi8EEESP_EENSS_INSA_ILi9ELi64EEESG_SU_Li0ES12_Lb0ELi16EEELSY_1ENS4_28DepthwiseDirectConvMmaPolicyINS1_4warp26MmaDepthwiseDirectConvSimtINS7_ILi16ELi64ELi9EEENSA_ILi3ELi3EEENSC_ILi1ELi4ELi4ELi2EEESD_SG_SU_SG_SU_SG_SU_NS6_4warp13MmaSimtPolicyINSA_ILi1ELi32EEENSH_19RowMajorInterleavedILi1EEENS7_ILi2ELi2ELi1EEEEELNS1_17IteratorAlgorithmE4ESE_SE_SF_Li1ELNS_16ComplexTransformE0ELS1K_0EbEENSA_ILi0ELi0EEES1M_SN_S12_Li1EEELi4ENS_8epilogue11threadblock17EpilogueDepthwiseIS8_S1B_SD_S1L_NS1P_32PredicatedTileIteratorDirectConvINSK_INSL_ILi64ELi64EEELi128ELi8EEESG_S1B_SD_EENS1O_4warp20FragmentIteratorSimtIS19_NS1_6thread42DepthwiseDirectConvElementwiseInnerProductINS7_ILi16ELi2ELi1EEESG_SG_SG_NSW_13OpMultiplyAddEbEESU_S1I_EENS1V_28TileIteratorSimtDirect2dConvIS19_S1B_SD_S21_SG_SU_S1I_EENS1P_29SharedLoadIteratorPitchLinearIS1T_SG_Li16EEENS1O_6thread17LinearCombinationISG_Li8ESG_SG_LNS27_9ScaleType4KindE2ELNS_15FloatRoundStyleE2ESG_EES1M_EELS1J_4EbEES2D_NS4_47DepthwiseDirect2dConvIdentityThreadblockSwizzleILi1ELi1ELi8ELi8EEELNS1_8OperatorE0ENS1_17Conv2dProblemSizeELNS1_9GroupModeE3ESD_EEEEvNT_6ParamsE,@function
        .size           _ZN7cutlass6KernelINS_4conv6kernel17DirectConvolutionINS1_11threadblock37DepthwiseFpropDirectConvMultipleStageINS_4gemm9GemmShapeILi64ELi64ELi9EEENS4_73DepthwiseFpropActivationDirect2dConvTileAccessIteratorFixedStrideDilationINS_11MatrixShapeILi64ELi64EEENS1_15TensorNHWCShapeILi1ELi8ELi8ELi64EEENSA_ILi1ELi1EEESE_NSC_ILi1ELi10ELi10ELi64EEENS_6half_tENS_6layout10TensorNHWCENS_9transform30PitchLinearStripminedThreadMapINS_16PitchLinearShapeILi64ELi100EEELi128ELi8EEENS_12AlignedArrayISG_Li8ELi16EEEEENSJ_11threadblock35RegularTileAccessIteratorDirectConvINSA_ILi100ELi64EEESG_NSH_8RowMajorELi0ESN_Lb0ELi16EEELNS_4arch14CacheOperation4KindE1ENS4_57DepthwiseFpropFilterDirectConvTileAccessIteratorOptimizedINSA_ILi64ELi9EEESG_SI_NSK_INSL_ILi64ELi9EEELi128ELi8EEESP_EENSS_INSA_ILi9ELi64EEESG_SU_Li0ES12_Lb0ELi16EEELSY_1ENS4_28DepthwiseDirectConvMmaPolicyINS1_4warp26MmaDepthwiseDirectConvSimtINS7_ILi16ELi64ELi9EEENSA_ILi3ELi3EEENSC_ILi1ELi4ELi4ELi2EEESD_SG_SU_SG_SU_SG_SU_NS6_4warp13MmaSimtPolicyINSA_ILi1ELi32EEENSH_19RowMajorInterleavedILi1EEENS7_ILi2ELi2ELi1EEEEELNS1_17IteratorAlgorithmE4ESE_SE_SF_Li1ELNS_16ComplexTransformE0ELS1K_0EbEENSA_ILi0ELi0EEES1M_SN_S12_Li1EEELi4ENS_8epilogue11threadblock17EpilogueDepthwiseIS8_S1B_SD_S1L_NS1P_32PredicatedTileIteratorDirectConvINSK_INSL_ILi64ELi64EEELi128ELi8EEESG_S1B_SD_EENS1O_4warp20FragmentIteratorSimtIS19_NS1_6thread42DepthwiseDirectConvElementwiseInnerProductINS7_ILi16ELi2ELi1EEESG_SG_SG_NSW_13OpMultiplyAddEbEESU_S1I_EENS1V_28TileIteratorSimtDirect2dConvIS19_S1B_SD_S21_SG_SU_S1I_EENS1P_29SharedLoadIteratorPitchLinearIS1T_SG_Li16EEENS1O_6thread17LinearCombinationISG_Li8ESG_SG_LNS27_9ScaleType4KindE2ELNS_15FloatRoundStyleE2ESG_EES1M_EELS1J_4EbEES2D_NS4_47DepthwiseDirect2dConvIdentityThreadblockSwizzleILi1ELi1ELi8ELi8EEELNS1_8OperatorE0ENS1_17Conv2dProblemSizeELNS1_9GroupModeE3ESD_EEEEvNT_6ParamsE,(.L_x_17 - _ZN7cutlass6KernelINS_4conv6kernel17DirectConvolutionINS1_11threadblock37DepthwiseFpropDirectConvMultipleStageINS_4gemm9GemmShapeILi64ELi64ELi9EEENS4_73DepthwiseFpropActivationDirect2dConvTileAccessIteratorFixedStrideDilationINS_11MatrixShapeILi64ELi64EEENS1_15TensorNHWCShapeILi1ELi8ELi8ELi64EEENSA_ILi1ELi1EEESE_NSC_ILi1ELi10ELi10ELi64EEENS_6half_tENS_6layout10TensorNHWCENS_9transform30PitchLinearStripminedThreadMapINS_16PitchLinearShapeILi64ELi100EEELi128ELi8EEENS_12AlignedArrayISG_Li8ELi16EEEEENSJ_11threadblock35RegularTileAccessIteratorDirectConvINSA_ILi100ELi64EEESG_NSH_8RowMajorELi0ESN_Lb0ELi16EEELNS_4arch14CacheOperation4KindE1ENS4_57DepthwiseFpropFilterDirectConvTileAccessIteratorOptimizedINSA_ILi64ELi9EEESG_SI_NSK_INSL_ILi64ELi9EEELi128ELi8EEESP_EENSS_INSA_ILi9ELi64EEESG_SU_Li0ES12_Lb0ELi16EEELSY_1ENS4_28DepthwiseDirectConvMmaPolicyINS1_4warp26MmaDepthwiseDirectConvSimtINS7_ILi16ELi64ELi9EEENSA_ILi3ELi3EEENSC_ILi1ELi4ELi4ELi2EEESD_SG_SU_SG_SU_SG_SU_NS6_4warp13MmaSimtPolicyINSA_ILi1ELi32EEENSH_19RowMajorInterleavedILi1EEENS7_ILi2ELi2ELi1EEEEELNS1_17IteratorAlgorithmE4ESE_SE_SF_Li1ELNS_16ComplexTransformE0ELS1K_0EbEENSA_ILi0ELi0EEES1M_SN_S12_Li1EEELi4ENS_8epilogue11threadblock17EpilogueDepthwiseIS8_S1B_SD_S1L_NS1P_32PredicatedTileIteratorDirectConvINSK_INSL_ILi64ELi64EEELi128ELi8EEESG_S1B_SD_EENS1O_4warp20FragmentIteratorSimtIS19_NS1_6thread42DepthwiseDirectConvElementwiseInnerProductINS7_ILi16ELi2ELi1EEESG_SG_SG_NSW_13OpMultiplyAddEbEESU_S1I_EENS1V_28TileIteratorSimtDirect2dConvIS19_S1B_SD_S21_SG_SU_S1I_EENS1P_29SharedLoadIteratorPitchLinearIS1T_SG_Li16EEENS1O_6thread17LinearCombinationISG_Li8ESG_SG_LNS27_9ScaleType4KindE2ELNS_15FloatRoundStyleE2ESG_EES1M_EELS1J_4EbEES2D_NS4_47DepthwiseDirect2dConvIdentityThreadblockSwizzleILi1ELi1ELi8ELi8EEELNS1_8OperatorE0ENS1_17Conv2dProblemSizeELNS1_9GroupModeE3ESD_EEEEvNT_6ParamsE)
        .other          _ZN7cutlass6KernelINS_4conv6kernel17DirectConvolutionINS1_11threadblock37DepthwiseFpropDirectConvMultipleStageINS_4gemm9GemmShapeILi64ELi64ELi9EEENS4_73DepthwiseFpropActivationDirect2dConvTileAccessIteratorFixedStrideDilationINS_11MatrixShapeILi64ELi64EEENS1_15TensorNHWCShapeILi1ELi8ELi8ELi64EEENSA_ILi1ELi1EEESE_NSC_ILi1ELi10ELi10ELi64EEENS_6half_tENS_6layout10TensorNHWCENS_9transform30PitchLinearStripminedThreadMapINS_16PitchLinearShapeILi64ELi100EEELi128ELi8EEENS_12AlignedArrayISG_Li8ELi16EEEEENSJ_11threadblock35RegularTileAccessIteratorDirectConvINSA_ILi100ELi64EEESG_NSH_8RowMajorELi0ESN_Lb0ELi16EEELNS_4arch14CacheOperation4KindE1ENS4_57DepthwiseFpropFilterDirectConvTileAccessIteratorOptimizedINSA_ILi64ELi9EEESG_SI_NSK_INSL_ILi64ELi9EEELi128ELi8EEESP_EENSS_INSA_ILi9ELi64EEESG_SU_Li0ES12_Lb0ELi16EEELSY_1ENS4_28DepthwiseDirectConvMmaPolicyINS1_4warp26MmaDepthwiseDirectConvSimtINS7_ILi16ELi64ELi9EEENSA_ILi3ELi3EEENSC_ILi1ELi4ELi4ELi2EEESD_SG_SU_SG_SU_SG_SU_NS6_4warp13MmaSimtPolicyINSA_ILi1ELi32EEENSH_19RowMajorInterleavedILi1EEENS7_ILi2ELi2ELi1EEEEELNS1_17IteratorAlgorithmE4ESE_SE_SF_Li1ELNS_16ComplexTransformE0ELS1K_0EbEENSA_ILi0ELi0EEES1M_SN_S12_Li1EEELi4ENS_8epilogue11threadblock17EpilogueDepthwiseIS8_S1B_SD_S1L_NS1P_32PredicatedTileIteratorDirectConvINSK_INSL_ILi64ELi64EEELi128ELi8EEESG_S1B_SD_EENS1O_4warp20FragmentIteratorSimtIS19_NS1_6thread42DepthwiseDirectConvElementwiseInnerProductINS7_ILi16ELi2ELi1EEESG_SG_SG_NSW_13OpMultiplyAddEbEESU_S1I_EENS1V_28TileIteratorSimtDirect2dConvIS19_S1B_SD_S21_SG_SU_S1I_EENS1P_29SharedLoadIteratorPitchLinearIS1T_SG_Li16EEENS1O_6thread17LinearCombinationISG_Li8ESG_SG_LNS27_9ScaleType4KindE2ELNS_15FloatRoundStyleE2ESG_EES1M_EELS1J_4EbEES2D_NS4_47DepthwiseDirect2dConvIdentityThreadblockSwizzleILi1ELi1ELi8ELi8EEELNS1_8OperatorE0ENS1_17Conv2dProblemSizeELNS1_9GroupModeE3ESD_EEEEvNT_6ParamsE,@"STO_CUDA_ENTRY STV_DEFAULT"
_ZN7cutlass6KernelINS_4conv6kernel17DirectConvolutionINS1_11threadblock37DepthwiseFpropDirectConvMultipleStageINS_4gemm9GemmShapeILi64ELi64ELi9EEENS4_73DepthwiseFpropActivationDirect2dConvTileAccessIteratorFixedStrideDilationINS_11MatrixShapeILi64ELi64EEENS1_15TensorNHWCShapeILi1ELi8ELi8ELi64EEENSA_ILi1ELi1EEESE_NSC_ILi1ELi10ELi10ELi64EEENS_6half_tENS_6layout10TensorNHWCENS_9transform30PitchLinearStripminedThreadMapINS_16PitchLinearShapeILi64ELi100EEELi128ELi8EEENS_12AlignedArrayISG_Li8ELi16EEEEENSJ_11threadblock35RegularTileAccessIteratorDirectConvINSA_ILi100ELi64EEESG_NSH_8RowMajorELi0ESN_Lb0ELi16EEELNS_4arch14CacheOperation4KindE1ENS4_57DepthwiseFpropFilterDirectConvTileAccessIteratorOptimizedINSA_ILi64ELi9EEESG_SI_NSK_INSL_ILi64ELi9EEELi128ELi8EEESP_EENSS_INSA_ILi9ELi64EEESG_SU_Li0ES12_Lb0ELi16EEELSY_1ENS4_28DepthwiseDirectConvMmaPolicyINS1_4warp26MmaDepthwiseDirectConvSimtINS7_ILi16ELi64ELi9EEENSA_ILi3ELi3EEENSC_ILi1ELi4ELi4ELi2EEESD_SG_SU_SG_SU_SG_SU_NS6_4warp13MmaSimtPolicyINSA_ILi1ELi32EEENSH_19RowMajorInterleavedILi1EEENS7_ILi2ELi2ELi1EEEEELNS1_17IteratorAlgorithmE4ESE_SE_SF_Li1ELNS_16ComplexTransformE0ELS1K_0EbEENSA_ILi0ELi0EEES1M_SN_S12_Li1EEELi4ENS_8epilogue11threadblock17EpilogueDepthwiseIS8_S1B_SD_S1L_NS1P_32PredicatedTileIteratorDirectConvINSK_INSL_ILi64ELi64EEELi128ELi8EEESG_S1B_SD_EENS1O_4warp20FragmentIteratorSimtIS19_NS1_6thread42DepthwiseDirectConvElementwiseInnerProductINS7_ILi16ELi2ELi1EEESG_SG_SG_NSW_13OpMultiplyAddEbEESU_S1I_EENS1V_28TileIteratorSimtDirect2dConvIS19_S1B_SD_S21_SG_SU_S1I_EENS1P_29SharedLoadIteratorPitchLinearIS1T_SG_Li16EEENS1O_6thread17LinearCombinationISG_Li8ESG_SG_LNS27_9ScaleType4KindE2ELNS_15FloatRoundStyleE2ESG_EES1M_EELS1J_4EbEES2D_NS4_47DepthwiseDirect2dConvIdentityThreadblockSwizzleILi1ELi1ELi8ELi8EEELNS1_8OperatorE0ENS1_17Conv2dProblemSizeELNS1_9GroupModeE3ESD_EEEEvNT_6ParamsE:
[----:B------:R-:W-:Y:S08]  /*0000*/  LDC R1, c[0x0][0x37c] ;  /* 0x0000df00ff017b82 */ /* 0x000ff00000000800 */
[----:B------:R-:W1:Y:S01]  /*0010*/  S2UR UR4, SR_CTAID.Y ;  /* 0x00000000000479c3 */ /* 0x000e620000002600 */
[----:B------:R-:W2:Y:S01]  /*0020*/  LDCU UR6, c[0x0][0x3e0] ;  /* 0x00007c00ff0677ac */ /* 0x000ea20008000800 */
[----:B------:R-:W-:-:S06]  /*0030*/  IMAD.MOV.U32 R0, RZ, RZ, -0x1 ;  /* 0xffffffffff007424 */ /* 0x000fcc00078e00ff */
[----:B------:R-:W3:Y:S08]  /*0040*/  S2UR UR5, SR_CTAID.X ;  /* 0x00000000000579c3 */ /* 0x000ef00000002500 */
[----:B------:R-:W4:Y:S01]  /*0050*/  LDC.64 R2, c[0x0][0x3c8] ;  /* 0x0000f200ff027b82 */ /* 0x000f220000000a00 */
[----:B--2---:R-:W-:Y:S01]  /*0060*/  SHF.L.U32 R0, R0, UR6, RZ ;  /* 0x0000000600007c19 */ /* 0x004fe200080006ff */
[----:B-1----:R-:W-:-:S03]  /*0070*/  USHF.L.U32 UR4, UR4, UR6, URZ ;  /* 0x0000000604047299 */ /* 0x002fc600080006ff */
[----:B---3--:R-:W-:Y:S01]  /*0080*/  LOP3.LUT R0, R0, UR5, RZ, 0xc, !PT ;  /* 0x0000000500007c12 */ /* 0x008fe2000f8e0cff */
[----:B------:R-:W-:-:S04]  /*0090*/  USHF.R.U32.HI UR6, URZ, UR6, UR5 ;  /* 0x00000006ff067299 */ /* 0x000fc80008011605 */
[----:B------:R-:W-:-:S05]  /*00a0*/  VIADD R0, R0, UR4 ;  /* 0x0000000400007c36 */ /* 0x000fca0008000000 */
[----:B----4-:R-:W-:-:S04]  /*00b0*/  ISETP.GE.AND P0, PT, R0, R3, PT ;  /* 0x000000030000720c */ /* 0x010fc80003f06270 */
[----:B------:R-:W-:-:S13]  /*00c0*/  ISETP.LE.OR P0, PT, R2, UR6, P0 ;  /* 0x0000000602007c0c */ /* 0x000fda0008703670 */
[----:B------:R-:W-:Y:S05]  /*00d0*/  @P0 EXIT ;  /* 0x000000000000094d */ /* 0x000fea0003800000 */
[----:B------:R-:W1:Y:S01]  /*00e0*/  S2R R48, SR_TID.X ;  /* 0x0000000000307919 */ /* 0x000e620000002100 */
[----:B------:R-:W2:Y:S01]  /*00f0*/  LDCU.64 UR4, c[0x0][0x4f0] ;  /* 0x00009e00ff0477ac */ /* 0x000ea20008000a00 */
[----:B------:R-:W3:Y:S01]  /*0100*/  S2UR UR53, SR_CTAID.Z ;  /* 0x00000000003579c3 */ /* 0x000ee20000002700 */
[----:B------:R-:W4:Y:S01]  /*0110*/  LDCU.64 UR54, c[0x0][0x358] ;  /* 0x00006b00ff3677ac */ /* 0x000f220008000a00 */
[----:B--2---:R-:W-:-:S04]  /*0120*/  UISETP.NE.U32.AND UP0, UPT, UR4, URZ, UPT ;  /* 0x000000ff0400728c */ /* 0x004fc8000bf05070 */
[----:B------:R-:W-:Y:S02]  /*0130*/  UISETP.NE.AND.EX UP0, UPT, UR5, URZ, UPT, UP0 ;  /* 0x000000ff0500728c */ /* 0x000fe4000bf05300 */
[----:B---3--:R-:W-:Y:S01]  /*0140*/  UIADD3 UR53, UPT, UPT, UR6, UR53, URZ ;  /* 0x0000003506357290 */ /* 0x008fe2000fffe0ff */
[--C-:B-1----:R-:W-:Y:S01]  /*0150*/  SHF.R.U32.HI R87, RZ, 0x5, R48.reuse ;  /* 0x00000005ff577819 */ /* 0x102fe20000011630 */
[----:B------:R-:W-:Y:S01]  /*0160*/  IMAD.SHL.U32 R5, R48, 0x8, RZ ;  /* 0x0000000830057824 */ /* 0x000fe200078e00ff */
[----:B------:R-:W-:-:S04]  /*0170*/  SHF.R.U32.HI R88, RZ, 0x3, R48 ;  /* 0x00000003ff587819 */ /* 0x000fc80000011630 */
[----:B------:R-:W1:Y:S01]  /*0180*/  SHFL.IDX PT, R87, R87, RZ, 0x1f ;  /* 0x00001fff57577589 */ /* 0x000e6200000e0000 */
[----:B------:R-:W-:-:S05]  /*0190*/  LOP3.LUT R5, R5, 0x38, RZ, 0xc0, !PT ;  /* 0x0000003805057812 */ /* 0x000fca00078ec0ff */
[----:B------:R-:W-:Y:S01]  /*01a0*/  IMAD R79, R0, 0x40, R5 ;  /* 0x00000040004f7824 */ /* 0x000fe200078e0205 */
[----:B----4-:R-:W-:Y:S06]  /*01b0*/  BRA.U !UP0, `(.L_x_9) ;  /* 0x00000001081c7547 */ /* 0x010fec000b800000 */
[----:B------:R-:W2:Y:S02]  /*01c0*/  LDC.64 R2, c[0x0][0x4f0] ;  /* 0x00013c00ff027b82 */ /* 0x000ea40000000a00 */
[----:B--2---:R-:W2:Y:S02]  /*01d0*/  LDG.E.64 R2, desc[UR54][R2.64] ;  /* 0x0000003602027981 */ /* 0x004ea4000c1e1b00 */
[----:B--2---:R-:W-:-:S04]  /*01e0*/  ISETP.NE.U32.AND P0, PT, R2, RZ, PT ;  /* 0x000000ff0200720c */ /* 0x004fc80003f05070 */
[----:B------:R-:W-:-:S13]  /*01f0*/  ISETP.NE.AND.EX P0, PT, R3, RZ, PT, P0 ;  /* 0x000000ff0300720c */ /* 0x000fda0003f05300 */
[----:B------:R-:W-:Y:S05]  /*0200*/  @!P0 BRA `(.L_x_9) ;  /* 0x0000000000088947 */ /* 0x000fea0003800000 */
[----:B------:R2:W5:Y:S01]  /*0210*/  LD.E.U16 R77, desc[UR54][R2.64] ;  /* 0x00000036024d7980 */ /* 0x000562000c101500 */
[----:B------:R-:W-:Y:S05]  /*0220*/  BRA `(.L_x_10) ;  /* 0x0000000000247947 */ /* 0x000fea0003800000 */
.L_x_9:
[----:B------:R-:W2:Y:S02]  /*0230*/  LDCU.64 UR4, c[0x0][0x4e0] ;  /* 0x00009c00ff0477ac */ /* 0x000ea40008000a00 */
[----:B--2---:R-:W-:-:S04]  /*0240*/  UISETP.NE.U32.AND UP0, UPT, UR4, URZ, UPT ;  /* 0x000000ff0400728c */ /* 0x004fc8000bf05070 */
[----:B------:R-:W-:-:S09]  /*0250*/  UISETP.NE.AND.EX UP0, UPT, UR5, URZ, UPT, UP0 ;  /* 0x000000ff0500728c */ /* 0x000fd2000bf05300 */
[----:B------:R-:W-:Y:S05]  /*0260*/  BRA.U !UP0, `(.L_x_11) ;  /* 0x00000001080c7547 */ /* 0x000fea000b800000 */
[----:B------:R-:W2:Y:S02]  /*0270*/  LDC.64 R2, c[0x0][0x4e0] ;  /* 0x00013800ff027b82 */ /* 0x000ea40000000a00 */
[----:B--2---:R3:W5:Y:S01]  /*0280*/  LDG.E.U16 R77, desc[UR54][R2.64] ;  /* 0x00000036024d7981 */ /* 0x004762000c1e1500 */
[----:B------:R-:W-:Y:S05]  /*0290*/  BRA `(.L_x_10) ;  /* 0x0000000000087947 */ /* 0x000fea0003800000 */
.L_x_11:
[----:B------:R-:W2:Y:S02]  /*02a0*/  LDCU.U16 UR4, c[0x0][0x4d8] ;  /* 0x00009b00ff0477ac */ /* 0x000ea40008000400 */
[----:B--2---:R-:W-:-:S07]  /*02b0*/  MOV R77, UR4 ;  /* 0x00000004004d7c02 */ /* 0x004fce0008000f00 */
.L_x_10:
[----:B------:R-:W4:Y:S01]  /*02c0*/  LDCU.U8 UR4, c[0x0][0x430] ;  /* 0x00008600ff0477ac */ /* 0x000f220008000000 */
[----:B------:R-:W-:Y:S01]  /*02d0*/  VIADD R72, R48, 0x80 ;  /* 0x0000008030487836 */ /* 0x000fe20000000000 */
[----:B--23--:R-:W-:Y:S01]  /*02e0*/  IADD3 R3, PT, PT, -R88, 0x8, RZ ;  /* 0x0000000858037810 */ /* 0x00cfe20007ffe1ff */
[C---:B------:R-:W-:Y:S01]  /*02f0*/  VIADD R68, R48.reuse, 0x100 ;  /* 0x0000010030447836 */ /* 0x040fe20000000000 */
[----:B------:R-:W2:Y:S01]  /*0300*/  LDCU UR6, c[0x0][0x398] ;  /* 0x00007300ff0677ac */ /* 0x000ea20008000800 */
[C---:B------:R-:W-:Y:S01]  /*0310*/  ISETP.GT.U32.AND P0, PT, R48.reuse, 0x47, PT ;  /* 0x000000473000780c */ /* 0x040fe20003f04070 */
[----:B------:R-:W-:Y:S01]  /*0320*/  VIADD R64, R48, 0x180 ;  /* 0x0000018030407836 */ /* 0x000fe20000000000 */
[----:B------:R-:W-:Y:S01]  /*0330*/  SHF.R.U32.HI R70, RZ, 0x3, R72 ;  /* 0x00000003ff467819 */ /* 0x000fe20000011648 */
[----:B------:R-:W3:Y:S01]  /*0340*/  LDCU.128 UR8, c[0x0][0x400] ;  /* 0x00008000ff0877ac */ /* 0x000ee20008000c00 */
[----:B------:R-:W-:Y:S01]  /*0350*/  SEL R2, RZ, 0x10, P0 ;  /* 0x00000010ff027807 */ /* 0x000fe20000000000 */
[----:B------:R-:W1:Y:S01]  /*0360*/  S2UR UR7, SR_CgaCtaId ;  /* 0x00000000000779c3 */ /* 0x000e620000008800 */
[----:B------:R-:W-:Y:S01]  /*0370*/  PRMT R4, R70, 0x9910, RZ ;  /* 0x0000991046047816 */ /* 0x000fe200000000ff */
[----:B------:R-:W1:Y:S01]  /*0380*/  LDCU UR19, c[0x0][0x3fc] ;  /* 0x00007f80ff1377ac */ /* 0x000e620008000800 */
[----:B------:R-:W-:Y:S01]  /*0390*/  SHF.R.U32.HI R66, RZ, 0x3, R68 ;  /* 0x00000003ff427819 */ /* 0x000fe20000011644 */
[----:B------:R-:W-:Y:S01]  /*03a0*/  IMAD R76, R88, 0x40, R5 ;  /* 0x00000040584c7824 */ /* 0x000fe200078e0205 */
[----:B------:R-:W-:Y:S01]  /*03b0*/  SHF.R.U32.HI R62, RZ, 0x3, R64 ;  /* 0x00000003ff3e7819 */ /* 0x000fe20000011640 */
[----:B------:R-:W-:Y:S01]  /*03c0*/  IMAD R4, R4, 0xcd, RZ ;  /* 0x000000cd04047824 */ /* 0x000fe200078e02ff */
[----:B------:R-:W-:Y:S01]  /*03d0*/  SHF.R.S32.HI R46, RZ, 0x1f, R79 ;  /* 0x0000001fff2e7819 */ /* 0x000fe2000001144f */
[----:B------:R-:W1:Y:S01]  /*03e0*/  LDCU UR18, c[0x0][0x410] ;  /* 0x00008200ff1277ac */ /* 0x000e620008000800 */
[----:B----4-:R-:W-:-:S02]  /*03f0*/  ISETP.NE.AND P1, PT, RZ, UR4, PT ;  /* 0x00000004ff007c0c */ /* 0x010fc4000bf25270 */
[----:B------:R-:W-:Y:S01]  /*0400*/  LOP3.LUT R4, R4, 0xffff, RZ, 0xc0, !PT ;  /* 0x0000ffff04047812 */ /* 0x000fe200078ec0ff */
[----:B------:R-:W4:Y:S01]  /*0410*/  LDCU.64 UR4, c[0x0][0x440] ;  /* 0x00008800ff0477ac */ /* 0x000f220008000a00 */
[----:B------:R-:W-:Y:S02]  /*0420*/  SEL R0, R88, R3, !P1 ;  /* 0x0000000358007207 */ /* 0x000fe40004800000 */
[----:B--2---:R-:W-:Y:S01]  /*0430*/  ISETP.GE.AND P1, PT, R79, UR6, PT ;  /* 0x000000064f007c0c */ /* 0x004fe2000bf26270 */
[----:B---3--:R-:W-:Y:S01]  /*0440*/  UIMAD.WIDE.U32 UR26, UR53, UR8, URZ ;  /* 0x00000008351a72a5 */ /* 0x008fe2000f8e00ff */
[----:B------:R-:W-:Y:S01]  /*0450*/  PRMT R3, R66, 0x9910, RZ ;  /* 0x0000991042037816 */ /* 0x000fe200000000ff */
[----:B------:R-:W-:Y:S01]  /*0460*/  IMAD R0, R0, UR6, RZ ;  /* 0x0000000600007c24 */ /* 0x000fe2000f8e02ff */
[----:B------:R-:W-:Y:S01]  /*0470*/  SEL R2, R2, RZ, !P1 ;  /* 0x000000ff02027207 */ /* 0x000fe20004800000 */
[----:B-1----:R-:W-:Y:S01]  /*0480*/  UISETP.NE.AND UP2, UPT, UR19, 0x1, UPT ;  /* 0x000000011300788c */ /* 0x002fe2000bf45270 */
[----:B------:R-:W-:Y:S01]  /*0490*/  SHF.R.U32.HI R4, RZ, 0xb, R4 ;  /* 0x0000000bff047819 */ /* 0x000fe20000011604 */
[----:B------:R-:W-:Y:S01]  /*04a0*/  USHF.R.U32.HI UR27, URZ, UR9, UR27 ;  /* 0x00000009ff1b7299 */ /* 0x000fe2000801161b */
[----:B------:R-:W-:Y:S01]  /*04b0*/  ISETP.NE.U32.AND P1, PT, R2, RZ, PT ;  /* 0x000000ff0200720c */ /* 0x000fe20003f25070 */
[----:B------:R-:W-:Y:S01]  /*04c0*/  IMAD R3, R3, 0xcd, RZ ;  /* 0x000000cd03037824 */ /* 0x000fe200078e02ff */
[----:B------:R-:W-:Y:S01]  /*04d0*/  IADD3 R7, P0, PT, R79, R0, RZ ;  /* 0x000000004f077210 */ /* 0x000fe20007f1e0ff */
[----:B------:R-:W-:Y:S01]  /*04e0*/  USEL UR27, UR53, UR27, !UP2 ;  /* 0x0000001b351b7287 */ /* 0x000fe2000d000000 */
[----:B------:R-:W-:Y:S01]  /*04f0*/  PRMT R2, R62, 0x9910, RZ ;  /* 0x000099103e027816 */ /* 0x000fe200000000ff */
[----:B------:R-:W1:Y:S01]  /*0500*/  LDCU UR48, c[0x0][0x3c0] ;  /* 0x00007800ff3077ac */ /* 0x000e620008000800 */
[----:B------:R-:W-:-:S02]  /*0510*/  LEA.HI.X.SX32 R0, R0, R46, 0x1, P0 ;  /* 0x0000002e00007211 */ /* 0x000fc400000f0eff */
[----:B------:R-:W-:Y:S01]  /*0520*/  PRMT R4, R4, 0x9910, RZ ;  /* 0x0000991004047816 */ /* 0x000fe200000000ff */
[----:B------:R-:W-:Y:S01]  /*0530*/  IMAD R2, R2, 0xcd, RZ ;  /* 0x000000cd02027824 */ /* 0x000fe200078e02ff */
[----:B----4-:R-:W-:Y:S01]  /*0540*/  LEA R6, P0, R7, UR4, 0x1 ;  /* 0x0000000407067c11 */ /* 0x010fe2000f8008ff */
[----:B------:R-:W-:Y:S01]  /*0550*/  UIADD3 UR6, UPT, UPT, -UR27, URZ, URZ ;  /* 0x000000ff1b067290 */ /* 0x000fe2000fffe1ff */
[----:B------:R-:W-:Y:S01]  /*0560*/  LOP3.LUT R3, R3, 0xffff, RZ, 0xc0, !PT ;  /* 0x0000ffff03037812 */ /* 0x000fe200078ec0ff */
[----:B------:R-:W-:Y:S01]  /*0570*/  IMAD R4, R4, 0xa, RZ ;  /* 0x0000000a04047824 */ /* 0x000fe200078e02ff */
[----:B------:R-:W-:Y:S01]  /*0580*/  LEA.HI.X R7, R7, UR5, R0, 0x1, P0 ;  /* 0x0000000507077c11 */ /* 0x000fe200080f0c00 */
[----:B------:R-:W-:Y:S01]  /*0590*/  VIADD R0, R48, 0x200 ;  /* 0x0000020030007836 */ /* 0x000fe20000000000 */
[----:B------:R-:W-:Y:S01]  /*05a0*/  LOP3.LUT R2, R2, 0xffff, RZ, 0xc0, !PT ;  /* 0x0000ffff02027812 */ /* 0x000fe200078ec0ff */
[----:B------:R-:W-:Y:S01]  /*05b0*/  IMAD.MOV R4, RZ, RZ, -R4 ;  /* 0x000000ffff047224 */ /* 0x000fe200078e0a04 */
[----:B------:R-:W-:Y:S01]  /*05c0*/  SHF.R.U32.HI R3, RZ, 0xb, R3 ;  /* 0x0000000bff037819 */ /* 0x000fe20000011603 */
[----:B------:R-:W-:Y:S01]  /*05d0*/  UIMAD UR6, UR19, UR6, UR53 ;  /* 0x00000006130672a4 */ /* 0x000fe2000f8e0235 */
[----:B------:R-:W-:Y:S01]  /*05e0*/  SHF.R.U32.HI R2, RZ, 0xb, R2 ;  /* 0x0000000bff027819 */ /* 0x000fe20000011602 */
[----:B------:R-:W-:Y:S01]  /*05f0*/  UMOV UR4, 0x400 ;  /* 0x0000040000047882 */ /* 0x000fe20000000000 */
[----:B------:R-:W-:Y:S01]  /*0600*/  SHF.R.U32.HI R11, RZ, 0x3, R0 ;  /* 0x00000003ff0b7819 */ /* 0x000fe20000011600 */
[----:B------:R-:W-:Y:S01]  /*0610*/  UIMAD.WIDE.U32 UR12, UR6, UR11, URZ ;  /* 0x0000000b060c72a5 */ /* 0x000fe2000f8e00ff */
[----:B------:R-:W-:Y:S01]  /*0620*/  PRMT R3, R3, 0x9910, RZ ;  /* 0x0000991003037816 */ /* 0x000fe200000000ff */
[----:B------:R-:W-:Y:S01]  /*0630*/  ULEA UR4, UR7, UR4, 0x18 ;  /* 0x0000000407047291 */ /* 0x000fe2000f8ec0ff */
[----:B------:R-:W-:Y:S01]  /*0640*/  PRMT R2, R2, 0x9910, RZ ;  /* 0x0000991002027816 */ /* 0x000fe200000000ff */
[----:B------:R-:W-:Y:S01]  /*0650*/  UISETP.NE.AND UP1, UPT, UR10, 0x1, UPT ;  /* 0x000000010a00788c */ /* 0x000fe2000bf25270 */
[----:B------:R-:W-:Y:S01]  /*0660*/  PRMT R9, R4, 0x7710, RZ ;  /* 0x0000771004097816 */ /* 0x000fe200000000ff */
[----:B------:R-:W-:Y:S01]  /*0670*/  IMAD R3, R3, 0xa, RZ ;  /* 0x0000000a03037824 */ /* 0x000fe200078e02ff */
[----:B------:R-:W-:Y:S01]  /*0680*/  PRMT R5, R11, 0x9910, RZ ;  /* 0x000099100b057816 */ /* 0x000fe200000000ff */
[----:B------:R-:W-:Y:S01]  /*0690*/  IMAD R2, R2, 0xa, RZ ;  /* 0x0000000a02027824 */ /* 0x000fe200078e02ff */
[----:B------:R-:W-:Y:S01]  /*06a0*/  LEA R76, R76, UR4, 0x1 ;  /* 0x000000044c4c7c11 */ /* 0x000fe2000f8e08ff */
[----:B------:R-:W-:Y:S01]  /*06b0*/  IMAD.IADD R70, R70, 0x1, R9 ;  /* 0x0000000146467824 */ /* 0x000fe200078e0209 */
[----:B------:R-:W-:Y:S01]  /*06c0*/  PRMT R9, R88, 0x9910, RZ ;  /* 0x0000991058097816 */ /* 0x000fe200000000ff */
[----:B------:R-:W-:Y:S01]  /*06d0*/  IMAD R5, R5, 0xcd, RZ ;  /* 0x000000cd05057824 */ /* 0x000fe200078e02ff */
[----:B------:R-:W-:Y:S01]  /*06e0*/  UMOV UR5, UR13 ;  /* 0x0000000d00057c82 */ /* 0x000fe20008000000 */
[----:B------:R-:W-:Y:S01]  /*06f0*/  IMAD.MOV R3, RZ, RZ, -R3 ;  /* 0x000000ffff037224 */ /* 0x000fe200078e0a03 */
[----:B------:R-:W-:Y:S01]  /*0700*/  USHF.R.U32.HI UR12, URZ, UR18, UR5 ;  /* 0x00000012ff0c7299 */ /* 0x000fe20008011605 */
[----:B------:R-:W-:Y:S01]  /*0710*/  IMAD.MOV R2, RZ, RZ, -R2 ;  /* 0x000000ffff027224 */ /* 0x000fe200078e0a02 */
[----:B------:R-:W-:Y:S01]  /*0720*/  LOP3.LUT R5, R5, 0xffff, RZ, 0xc0, !PT ;  /* 0x0000ffff05057812 */ /* 0x000fe200078ec0ff */
[----:B------:R-:W-:Y:S01]  /*0730*/  IMAD R9, R9, 0x67, RZ ;  /* 0x0000006709097824 */ /* 0x000fe200078e02ff */
[----:B------:R-:W-:Y:S01]  /*0740*/  @!PT LDS RZ, [RZ] ;  /* 0x00000000fffff984 */ /* 0x000fe20000000800 */
[----:B------:R-:W-:Y:S01]  /*0750*/  @!PT LDS RZ, [RZ] ;  /* 0x00000000fffff984 */ /* 0x000fe20000000800 */
[----:B------:R-:W-:Y:S01]  /*0760*/  @!PT LDS RZ, [RZ] ;  /* 0x00000000fffff984 */ /* 0x000fe20000000800 */
[----:B------:R2:W-:Y:S01]  /*0770*/  LDGSTS.E.BYPASS.LTC128B.128 [R76], desc[UR54][R6.64], P1 ;  /* 0x00000000064c7fae */ /* 0x0005e20008981a36 */
[----:B------:R-:W-:Y:S01]  /*0780*/  USEL UR12, UR6, UR12, !UP1 ;  /* 0x0000000c060c7287 */ /* 0x000fe2000c800000 */
[----:B------:R-:W-:Y:S01]  /*0790*/  SHF.R.U32.HI R5, RZ, 0xb, R5 ;  /* 0x0000000bff057819 */ /* 0x000fe20000011605 */
[----:B------:R-:W3:Y:S01]  /*07a0*/  LDCU UR22, c[0x0][0x3a4] ;  /* 0x00007480ff1677ac */ /* 0x000ee20008000800 */
[----:B------:R-:W-:-:S02]  /*07b0*/  LOP3.LUT R9, R9, 0xffff, RZ, 0xc0, !PT ;  /* 0x0000ffff09097812 */ /* 0x000fc400078ec0ff */
[----:B------:R-:W-:Y:S01]  /*07c0*/  PRMT R58, R5, 0x9910, RZ ;  /* 0x00009910053a7816 */ /* 0x000fe200000000ff */
[----:B------:R-:W-:Y:S01]  /*07d0*/  UIADD3 UR5, UPT, UPT, -UR12, URZ, URZ ;  /* 0x000000ff0c057290 */ /* 0x000fe2000fffe1ff */
[----:B------:R-:W-:Y:S01]  /*07e0*/  SHF.R.U32.HI R9, RZ, 0xa, R9 ;  /* 0x0000000aff097819 */ /* 0x000fe20000011609 */
[----:B------:R-:W4:Y:S01]  /*07f0*/  LDCU UR21, c[0x0][0x3a8] ;  /* 0x00007500ff1577ac */ /* 0x000f220008000800 */
[----:B------:R-:W-:Y:S01]  /*0800*/  LOP3.LUT R75, R48, 0xffff, RZ, 0xc0, !PT ;  /* 0x0000ffff304b7812 */ /* 0x000fe200078ec0ff */
[----:B------:R-:W-:Y:S01]  /*0810*/  IMAD R58, R58, 0xa, RZ ;  /* 0x0000000a3a3a7824 */ /* 0x000fe200078e02ff */
[----:B------:R-:W-:Y:S01]  /*0820*/  PRMT R9, R9, 0x9910, RZ ;  /* 0x0000991009097816 */ /* 0x000fe200000000ff */
[----:B------:R-:W-:Y:S01]  /*0830*/  UIMAD UR5, UR10, UR5, UR6 ;  /* 0x000000050a0572a4 */ /* 0x000fe2000f8e0206 */
[----:B------:R-:W-:Y:S01]  /*0840*/  LOP3.LUT R68, R68, 0xffff, RZ, 0xc0, !PT ;  /* 0x0000ffff44447812 */ /* 0x000fe200078ec0ff */
[----:B-1----:R-:W-:Y:S01]  /*0850*/  UIADD3 UR6, UPT, UPT, UR53, UR48, URZ ;  /* 0x0000003035067290 */ /* 0x002fe2000fffe0ff */
[----:B------:R-:W-:Y:S01]  /*0860*/  IMAD R75, R75, 0x334, RZ ;  /* 0x000003344b4b7824 */ /* 0x000fe200078e02ff */
[----:B------:R-:W1:Y:S01]  /*0870*/  LDCU.64 UR14, c[0x0][0x3f0] ;  /* 0x00007e00ff0e77ac */ /* 0x000e620008000a00 */
[----:B------:R-:W-:Y:S01]  /*0880*/  IMAD R9, R9, 0xa, RZ ;  /* 0x0000000a09097824 */ /* 0x000fe200078e02ff */
[----:B------:R-:W-:Y:S01]  /*0890*/  LOP3.LUT R64, R64, 0xffff, RZ, 0xc0, !PT ;  /* 0x0000ffff40407812 */ /* 0x000fe200078ec0ff */
[----:B------:R-:W-:Y:S01]  /*08a0*/  IMAD.MOV R58, RZ, RZ, -R58 ;  /* 0x000000ffff3a7224 */ /* 0x000fe200078e0a3a */
[----:B------:R-:W-:Y:S01]  /*08b0*/  UIMAD.WIDE.U32 UR24, UR6, UR8, URZ ;  /* 0x00000008061872a5 */ /* 0x000fe2000f8e00ff */
[----:B------:R-:W-:Y:S01]  /*08c0*/  IMAD.MOV R9, RZ, RZ, -R9 ;  /* 0x000000ffff097224 */ /* 0x000fe200078e0a09 */
[----:B---3--:R-:W-:Y:S01]  /*08d0*/  ULEA UR12, UR12, -UR22, 0x3 ;  /* 0x800000160c0c7291 */ /* 0x008fe2000f8e18ff */
[----:B------:R-:W-:Y:S01]  /*08e0*/  SHF.R.U32.HI R75, RZ, 0x10, R75 ;  /* 0x00000010ff4b7819 */ /* 0x000fe2000001164b */
[----:B------:R-:W-:Y:S01]  /*08f0*/  USHF.R.U32.HI UR25, URZ, UR9, UR25 ;  /* 0x00000009ff197299 */ /* 0x000fe20008011619 */
[----:B------:R-:W-:Y:S01]  /*0900*/  IMAD R68, R68, 0x667, RZ ;  /* 0x0000066744447824 */ /* 0x000fe200078e02ff */
[----:B--2---:R-:W-:Y:S01]  /*0910*/  PRMT R7, R3, 0x7710, RZ ;  /* 0x0000771003077816 */ /* 0x004fe200000000ff */
[----:B----4-:R-:W-:Y:S01]  /*0920*/  ULEA UR5, UR5, -UR21, 0x3 ;  /* 0x8000001505057291 */ /* 0x010fe2000f8e18ff */
[----:B------:R-:W-:Y:S01]  /*0930*/  PRMT R3, R2, 0x7710, RZ ;  /* 0x0000771002037816 */ /* 0x000fe200000000ff */
[----:B------:R-:W-:Y:S01]  /*0940*/  VIADD R2, R48, 0x300 ;  /* 0x0000030030027836 */ /* 0x000fe20000000000 */
[----:B------:R-:W-:Y:S01]  /*0950*/  USEL UR25, UR6, UR25, !UP2 ;  /* 0x0000001906197287 */ /* 0x000fe2000d000000 */
[----:B------:R-:W-:Y:S01]  /*0960*/  IMAD.IADD R66, R66, 0x1, R7 ;  /* 0x0000000142427824 */ /* 0x000fe200078e0207 */
[----:B------:R-:W-:Y:S01]  /*0970*/  PRMT R9, R9, 0x7710, RZ ;  /* 0x0000771009097816 */ /* 0x000fe200000000ff */
[----:B------:R-:W-:Y:S01]  /*0980*/  IMAD.IADD R62, R62, 0x1, R3 ;  /* 0x000000013e3e7824 */ /* 0x000fe200078e0203 */
[----:B------:R-:W-:Y:S01]  /*0990*/  SHF.R.U32.HI R5, RZ, 0x3, R2 ;  /* 0x00000003ff057819 */ /* 0x000fe20000011602 */
[----:B------:R-:W-:Y:S01]  /*09a0*/  VIADD R3, R48, 0x280 ;  /* 0x0000028030037836 */ /* 0x000fe20000000000 */
[----:B------:R-:W-:Y:S01]  /*09b0*/  UIADD3 UR7, UPT, UPT, -UR25, URZ, URZ ;  /* 0x000000ff19077290 */ /* 0x000fe2000fffe1ff */
[----:B------:R-:W-:Y:S01]  /*09c0*/  IMAD.IADD R74, R88, 0x1, R9 ;  /* 0x00000001584a7824 */ /* 0x000fe200078e0209 */
[----:B------:R-:W-:Y:S01]  /*09d0*/  PRMT R50, R5, 0x9910, RZ ;  /* 0x0000991005327816 */ /* 0x000fe200000000ff */
[----:B------:R-:W-:Y:S01]  /*09e0*/  VIADD R15, R75, UR12 ;  /* 0x0000000c4b0f7c36 */ /* 0x000fe20008000000 */
[----:B------:R-:W-:Y:S01]  /*09f0*/  SHF.R.U32.HI R7, RZ, 0x3, R3 ;  /* 0x00000003ff077819 */ /* 0x000fe20000011603 */
[----:B------:R-:W-:Y:S01]  /*0a00*/  UIMAD UR7, UR19, UR7, UR6 ;  /* 0x00000007130772a4 */ /* 0x000fe2000f8e0206 */
[----:B------:R-:W-:Y:S01]  /*0a10*/  LOP3.LUT R74, R74, 0xff, RZ, 0xc0, !PT ;  /* 0x000000ff4a4a7812 */ /* 0x000fe200078ec0ff */
[----:B------:R-:W-:Y:S01]  /*0a20*/  IMAD R50, R50, 0xcd, RZ ;  /* 0x000000cd32327824 */ /* 0x000fe200078e02ff */
[----:B------:R-:W-:Y:S01]  /*0a30*/  PRMT R54, R7, 0x9910, RZ ;  /* 0x0000991007367816 */ /* 0x000fe200000000ff */
[----:B------:R-:W-:Y:S01]  /*0a40*/  UIMAD.WIDE.U32 UR16, UR7, UR11, URZ ;  /* 0x0000000b071072a5 */ /* 0x000fe2000f8e00ff */
[----:B------:R-:W-:Y:S01]  /*0a50*/  IMAD R64, R64, 0x667, RZ ;  /* 0x0000066740407824 */ /* 0x000fe200078e02ff */
[----:B------:R-:W-:Y:S01]  /*0a60*/  LOP3.LUT R72, R72, 0xffff, RZ, 0xc0, !PT ;  /* 0x0000ffff48487812 */ /* 0x000fe200078ec0ff */
[----:B------:R-:W-:Y:S01]  /*0a70*/  VIADD R42, R74, UR5 ;  /* 0x000000054a2a7c36 */ /* 0x000fe20008000000 */
[----:B------:R-:W-:Y:S01]  /*0a80*/  LOP3.LUT R50, R50, 0xffff, RZ, 0xc0, !PT ;  /* 0x0000ffff32327812 */ /* 0x000fe200078ec0ff */
[----:B------:R-:W-:Y:S01]  /*0a90*/  IMAD R54, R54, 0xcd, RZ ;  /* 0x000000cd36367824 */ /* 0x000fe200078e02ff */
[----:B------:R-:W-:Y:S01]  /*0aa0*/  LOP3.LUT R0, R0, 0xffff, RZ, 0xc0, !PT ;  /* 0x0000ffff00007812 */ /* 0x000fe200078ec0ff */
[----:B------:R-:W-:Y:S01]  /*0ab0*/  UMOV UR13, UR17 ;  /* 0x00000011000d7c82 */ /* 0x000fe20008000000 */
[----:B------:R-:W-:Y:S01]  /*0ac0*/  SHF.R.U32.HI R50, RZ, 0xb, R50 ;  /* 0x0000000bff327819 */ /* 0x000fe20000011632 */
[----:B------:R-:W-:Y:S01]  /*0ad0*/  USHF.R.U32.HI UR13, URZ, UR18, UR13 ;  /* 0x00000012ff0d7299 */ /* 0x000fe2000801160d */
[----:B------:R-:W-:Y:S01]  /*0ae0*/  LOP3.LUT R54, R54, 0xffff, RZ, 0xc0, !PT ;  /* 0x0000ffff36367812 */ /* 0x000fe200078ec0ff */
[----:B-1----:R-:W-:Y:S01]  /*0af0*/  IMAD R44, R15, UR15, RZ ;  /* 0x0000000f0f2c7c24 */ /* 0x002fe2000f8e02ff */
[----:B------:R-:W-:Y:S01]  /*0b00*/  PRMT R50, R50, 0x9910, RZ ;  /* 0x0000991032327816 */ /* 0x000fe200000000ff */
[----:B------:R-:W-:Y:S01]  /*0b10*/  IMAD R4, R42, UR14, RZ ;  /* 0x0000000e2a047c24 */ /* 0x000fe2000f8e02ff */
[----:B------:R-:W-:Y:S01]  /*0b20*/  SHF.R.U32.HI R54, RZ, 0xb, R54 ;  /* 0x0000000bff367819 */ /* 0x000fe20000011636 */
[----:B------:R-:W-:Y:S01]  /*0b30*/  IMAD R72, R72, 0x667, RZ ;  /* 0x0000066748487824 */ /* 0x000fe200078e02ff */
[----:B------:R-:W-:Y:S01]  /*0b40*/  PRMT R58, R58, 0x7710, RZ ;  /* 0x000077103a3a7816 */ /* 0x000fe200000000ff */
[----:B------:R-:W-:Y:S01]  /*0b50*/  IMAD R50, R50, 0xa, RZ ;  /* 0x0000000a32327824 */ /* 0x000fe200078e02ff */
[----:B------:R-:W-:Y:S01]  /*0b60*/  PRMT R54, R54, 0x9910, RZ ;  /* 0x0000991036367816 */ /* 0x000fe200000000ff */
[----:B------:R-:W-:Y:S01]  /*0b70*/  IMAD R0, R0, 0x667, RZ ;  /* 0x0000066700007824 */ /* 0x000fe200078e02ff */
[----:B------:R-:W-:Y:S01]  /*0b80*/  LOP3.LUT R56, R3, 0xffff, RZ, 0xc0, !PT ;  /* 0x0000ffff03387812 */ /* 0x000fe200078ec0ff */
[----:B------:R-:W-:Y:S01]  /*0b90*/  IMAD.MOV R50, RZ, RZ, -R50 ;  /* 0x000000ffff327224 */ /* 0x000fe200078e0a32 */
[----:B------:R-:W-:Y:S01]  /*0ba0*/  LOP3.LUT R52, R2, 0xffff, RZ, 0xc0, !PT ;  /* 0x0000ffff02347812 */ /* 0x000fe200078ec0ff */
[----:B------:R-:W-:Y:S01]  /*0bb0*/  IMAD R54, R54, 0xa, RZ ;  /* 0x0000000a36367824 */ /* 0x000fe200078e02ff */
[----:B------:R-:W-:Y:S01]  /*0bc0*/  SHF.R.U32.HI R68, RZ, 0x11, R68 ;  /* 0x00000011ff447819 */ /* 0x000fe20000011644 */
[----:B------:R-:W-:Y:S01]  /*0bd0*/  USEL UR13, UR7, UR13, !UP1 ;  /* 0x0000000d070d7287 */ /* 0x000fe2000c800000 */
[----:B------:R-:W-:Y:S01]  /*0be0*/  PRMT R50, R50, 0x7710, RZ ;  /* 0x0000771032327816 */ /* 0x000fe200000000ff */
[----:B------:R-:W-:Y:S01]  /*0bf0*/  IMAD.MOV R54, RZ, RZ, -R54 ;  /* 0x000000ffff367224 */ /* 0x000fe200078e0a36 */
[----:B------:R-:W-:Y:S01]  /*0c00*/  SHF.R.U32.HI R64, RZ, 0x11, R64 ;  /* 0x00000011ff407819 */ /* 0x000fe20000011640 */
[----:B------:R-:W-:Y:S01]  /*0c10*/  IMAD.IADD R58, R11, 0x1, R58 ;  /* 0x000000010b3a7824 */ /* 0x000fe200078e023a */
[----:B------:R-:W-:Y:S01]  /*0c20*/  LOP3.LUT R66, R66, 0xff, RZ, 0xc0, !PT ;  /* 0x000000ff42427812 */ /* 0x000fe200078ec0ff */
[----:B------:R-:W-:Y:S01]  /*0c30*/  IMAD R56, R56, 0x667, RZ ;  /* 0x0000066738387824 */ /* 0x000fe200078e02ff */
[----:B------:R-:W-:Y:S01]  /*0c40*/  LOP3.LUT R62, R62, 0xff, RZ, 0xc0, !PT ;  /* 0x000000ff3e3e7812 */ /* 0x000fe200078ec0ff */
[----:B------:R-:W-:Y:S01]  /*0c50*/  IMAD R52, R52, 0x667, RZ ;  /* 0x0000066734347824 */ /* 0x000fe200078e02ff */
[----:B------:R-:W-:Y:S01]  /*0c60*/  SHF.R.S32.HI R31, RZ, 0x1f, R44 ;  /* 0x0000001fff1f7819 */ /* 0x000fe2000001142c */
[----:B------:R-:W-:Y:S01]  /*0c70*/  IMAD.IADD R50, R5, 0x1, R50 ;  /* 0x0000000105327824 */ /* 0x000fe200078e0232 */
[----:B------:R-:W-:Y:S01]  /*0c80*/  PRMT R54, R54, 0x7710, RZ ;  /* 0x0000771036367816 */ /* 0x000fe200000000ff */
[----:B------:R-:W-:Y:S01]  /*0c90*/  UIADD3 UR24, UPT, UPT, UR6, UR48, URZ ;  /* 0x0000003006187290 */ /* 0x000fe2000fffe0ff */
[----:B------:R-:W-:Y:S01]  /*0ca0*/  IADD3 R44, P1, P0, R44, R4, R79 ;  /* 0x000000042c2c7210 */ /* 0x000fe2000783e04f */
[----:B------:R-:W-:Y:S01]  /*0cb0*/  VIADD R33, R68, UR12 ;  /* 0x0000000c44217c36 */ /* 0x000fe20008000000 */
[----:B------:R-:W-:Y:S01]  /*0cc0*/  SHF.R.S32.HI R4, RZ, 0x1f, R4 ;  /* 0x0000001fff047819 */ /* 0x000fe20000011404 */
[----:B------:R-:W-:Y:S01]  /*0cd0*/  VIADD R30, R64, UR12 ;  /* 0x0000000c401e7c36 */ /* 0x000fe20008000000 */
[----:B------:R-:W-:Y:S01]  /*0ce0*/  UIADD3 UR6, UPT, UPT, -UR13, URZ, URZ ;  /* 0x000000ff0d067290 */ /* 0x000fe2000fffe1ff */
[----:B------:R-:W-:Y:S01]  /*0cf0*/  SHF.R.U32.HI R72, RZ, 0x11, R72 ;  /* 0x00000011ff487819 */ /* 0x000fe20000011648 */
[----:B------:R-:W-:Y:S01]  /*0d00*/  VIADD R38, R66, UR5 ;  /* 0x0000000542267c36 */ /* 0x000fe20008000000 */
[----:B------:R-:W-:Y:S01]  /*0d10*/  SHF.R.U32.HI R60, RZ, 0x11, R0 ;  /* 0x00000011ff3c7819 */ /* 0x000fe20000011600 */
[----:B------:R-:W-:Y:S01]  /*0d20*/  VIADD R37, R62, UR5 ;  /* 0x000000053e257c36 */ /* 0x000fe20008000000 */
[----:B------:R-:W-:Y:S01]  /*0d30*/  LOP3.LUT R70, R70, 0xff, RZ, 0xc0, !PT ;  /* 0x000000ff46467812 */ /* 0x000fe200078ec0ff */
[----:B------:R-:W-:Y:S01]  /*0d40*/  IMAD.IADD R54, R7, 0x1, R54 ;  /* 0x0000000107367824 */ /* 0x000fe200078e0236 */
[----:B------:R-:W-:Y:S01]  /*0d50*/  LOP3.LUT R58, R58, 0xff, RZ, 0xc0, !PT ;  /* 0x000000ff3a3a7812 */ /* 0x000fe200078ec0ff */
[----:B------:R-:W-:Y:S01]  /*0d60*/  IMAD R36, R33, UR15, RZ ;  /* 0x0000000f21247c24 */ /* 0x000fe2000f8e02ff */
[----:B------:R-:W-:Y:S01]  /*0d70*/  SHF.R.U32.HI R56, RZ, 0x11, R56 ;  /* 0x00000011ff387819 */ /* 0x000fe20000011638 */
[----:B------:R-:W-:Y:S01]  /*0d80*/  IMAD R25, R30, UR15, RZ ;  /* 0x0000000f1e197c24 */ /* 0x000fe2000f8e02ff */
[----:B------:R-:W-:Y:S01]  /*0d90*/  SHF.R.U32.HI R52, RZ, 0x11, R52 ;  /* 0x00000011ff347819 */ /* 0x000fe20000011634 */
[----:B------:R-:W-:Y:S01]  /*0da0*/  UIMAD UR6, UR10, UR6, UR7 ;  /* 0x000000060a0672a4 */ /* 0x000fe2000f8e0207 */
[----:B------:R-:W-:Y:S01]  /*0db0*/  LOP3.LUT R50, R50, 0xff, RZ, 0xc0, !PT ;  /* 0x000000ff32327812 */ /* 0x000fe200078ec0ff */
[----:B------:R-:W-:Y:S01]  /*0dc0*/  IMAD R6, R38, UR14, RZ ;  /* 0x0000000e26067c24 */ /* 0x000fe2000f8e02ff */
[----:B------:R-:W-:Y:S01]  /*0dd0*/  IADD3.X R31, PT, PT, R31, R4, R46, P1, P0 ;  /* 0x000000041f1f7210 */ /* 0x000fe20000fe042e */
[----:B------:R-:W-:Y:S01]  /*0de0*/  IMAD R4, R37, UR14, RZ ;  /* 0x0000000e25047c24 */ /* 0x000fe2000f8e02ff */
[----:B------:R-:W-:Y:S01]  /*0df0*/  UIMAD.WIDE.U32 UR28, UR24, UR8, URZ ;  /* 0x00000008181c72a5 */ /* 0x000fe2000f8e00ff */
[----:B------:R-:W-:Y:S01]  /*0e00*/  VIADD R22, R72, UR12 ;  /* 0x0000000c48167c36 */ /* 0x000fe20008000000 */
[----:B------:R-:W-:Y:S01]  /*0e10*/  ULEA UR13, UR13, -UR22, 0x3 ;  /* 0x800000160d0d7291 */ /* 0x000fe2000f8e18ff */
[----:B------:R-:W-:Y:S01]  /*0e20*/  VIADD R28, R60, UR12 ;  /* 0x0000000c3c1c7c36 */ /* 0x000fe20008000000 */
[----:B------:R-:W-:Y:S01]  /*0e30*/  SHF.R.S32.HI R35, RZ, 0x1f, R36 ;  /* 0x0000001fff237819 */ /* 0x000fe20000011424 */
[----:B------:R-:W-:Y:S01]  /*0e40*/  VIADD R40, R70, UR5 ;  /* 0x0000000546287c36 */ /* 0x000fe20008000000 */
[----:B------:R-:W-:Y:S01]  /*0e50*/  SHF.R.S32.HI R27, RZ, 0x1f, R25 ;  /* 0x0000001fff1b7819 */ /* 0x000fe20000011419 */
[----:B------:R-:W-:Y:S01]  /*0e60*/  VIADD R86, R58, UR5 ;  /* 0x000000053a567c36 */ /* 0x000fe20008000000 */
[----:B------:R-:W-:Y:S01]  /*0e70*/  LOP3.LUT R54, R54, 0xff, RZ, 0xc0, !PT ;  /* 0x000000ff36367812 */ /* 0x000fe200078ec0ff */
[----:B------:R-:W-:Y:S01]  /*0e80*/  VIADD R34, R56, UR12 ;  /* 0x0000000c38227c36 */ /* 0x000fe20008000000 */
[--C-:B------:R-:W-:Y:S01]  /*0e90*/  IADD3 R36, P3, P2, R36, R6, R79.reuse ;  /* 0x0000000624247210 */ /* 0x100fe20007a7e04f */
[----:B------:R-:W-:Y:S01]  /*0ea0*/  VIADD R84, R52, UR12 ;  /* 0x0000000c34547c36 */ /* 0x000fe20008000000 */
[----:B------:R-:W-:Y:S01]  /*0eb0*/  ULEA UR12, UR6, -UR21, 0x3 ;  /* 0x80000015060c7291 */ /* 0x000fe2000f8e18ff */
[----:B------:R-:W-:Y:S01]  /*0ec0*/  VIADD R83, R50, UR5 ;  /* 0x0000000532537c36 */ /* 0x000fe20008000000 */
[----:B------:R-:W-:Y:S01]  /*0ed0*/  SHF.R.S32.HI R5, RZ, 0x1f, R6 ;  /* 0x0000001fff057819 */ /* 0x000fe20000011406 */
[----:B------:R-:W-:Y:S01]  /*0ee0*/  IMAD R29, R22, UR15, RZ ;  /* 0x0000000f161d7c24 */ /* 0x000fe2000f8e02ff */
[----:B------:R-:W-:Y:S01]  /*0ef0*/  IADD3 R25, P1, P0, R25, R4, R79 ;  /* 0x0000000419197210 */ /* 0x000fe2000783e04f */
[----:B------:R-:W-:Y:S01]  /*0f00*/  IMAD R2, R28, UR15, RZ ;  /* 0x0000000f1c027c24 */ /* 0x000fe2000f8e02ff */
[----:B------:R-:W-:Y:S01]  /*0f10*/  SHF.R.S32.HI R4, RZ, 0x1f, R4 ;  /* 0x0000001fff047819 */ /* 0x000fe20000011404 */
[----:B------:R-:W-:Y:S01]  /*0f20*/  IMAD R26, R40, UR14, RZ ;  /* 0x0000000e281a7c24 */ /* 0x000fe2000f8e02ff */
[----:B------:R-:W-:Y:S01]  /*0f30*/  UMOV UR23, UR29 ;  /* 0x0000001d00177c82 */ /* 0x000fe20008000000 */
[----:B------:R-:W-:Y:S01]  /*0f40*/  IMAD R0, R86, UR14, RZ ;  /* 0x0000000e56007c24 */ /* 0x000fe2000f8e02ff */
[----:B------:R-:W-:Y:S01]  /*0f50*/  SHF.R.S32.HI R7, RZ, 0x1f, R29 ;  /* 0x0000001fff077819 */ /* 0x000fe2000001141d */
[----:B------:R-:W-:Y:S01]  /*0f60*/  IMAD R6, R84, UR15, RZ ;  /* 0x0000000f54067c24 */ /* 0x000fe2000f8e02ff */
[--C-:B------:R-:W-:Y:S01]  /*0f70*/  IADD3.X R35, PT, PT, R35, R5, R46.reuse, P3, P2 ;  /* 0x0000000523237210 */ /* 0x100fe20001fe442e */
[----:B------:R-:W-:Y:S01]  /*0f80*/  IMAD R10, R83, UR14, RZ ;  /* 0x0000000e530a7c24 */ /* 0x000fe2000f8e02ff */
[----:B------:R-:W-:Y:S01]  /*0f90*/  IADD3.X R27, PT, PT, R27, R4, R46, P1, P0 ;  /* 0x000000041b1b7210 */ /* 0x000fe20000fe042e */
[----:B------:R-:W-:Y:S01]  /*0fa0*/  VIADD R82, R75, UR13 ;  /* 0x0000000d4b527c36 */ /* 0x000fe20008000000 */
[----:B------:R-:W-:Y:S01]  /*0fb0*/  USHF.R.U32.HI UR23, URZ, UR9, UR23 ;  /* 0x00000009ff177299 */ /* 0x000fe20008011617 */
[----:B------:R-:W-:Y:S01]  /*0fc0*/  VIADD R85, R54, UR5 ;  /* 0x0000000536557c36 */ /* 0x000fe20008000000 */
[----:B------:R-:W-:Y:S01]  /*0fd0*/  SHF.R.S32.HI R3, RZ, 0x1f, R2 ;  /* 0x0000001fff037819 */ /* 0x000fe20000011402 */
[----:B------:R-:W-:Y:S01]  /*0fe0*/  VIADD R81, R74, UR12 ;  /* 0x0000000c4a517c36 */ /* 0x000fe20008000000 */
[--C-:B------:R-:W-:Y:S01]  /*0ff0*/  IADD3 R29, P5, P4, R29, R26, R79.reuse ;  /* 0x0000001a1d1d7210 */ /* 0x100fe20007cbe04f */
[----:B------:R-:W-:Y:S01]  /*1000*/  IMAD R4, R34, UR15, RZ ;  /* 0x0000000f22047c24 */ /* 0x000fe2000f8e02ff */
[--C-:B------:R-:W-:Y:S01]  /*1010*/  IADD3 R2, P1, P0, R2, R0, R79.reuse ;  /* 0x0000000002027210 */ /* 0x100fe2000783e04f */
[----:B------:R-:W-:Y:S01]  /*1020*/  IMAD R8, R82, UR15, RZ ;  /* 0x0000000f52087c24 */ /* 0x000fe2000f8e02ff */
[----:B------:R-:W-:Y:S01]  /*1030*/  SHF.R.S32.HI R5, RZ, 0x1f, R6 ;  /* 0x0000001fff057819 */ /* 0x000fe20000011406 */
[----:B------:R-:W-:Y:S01]  /*1040*/  IMAD R14, R85, UR14, RZ ;  /* 0x0000000e550e7c24 */ /* 0x000fe2000f8e02ff */
[----:B------:R-:W-:Y:S01]  /*1050*/  SHF.R.S32.HI R26, RZ, 0x1f, R26 ;  /* 0x0000001fff1a7819 */ /* 0x000fe2000001141a */
[----:B------:R-:W-:Y:S01]  /*1060*/  IMAD R12, R81, UR14, RZ ;  /* 0x0000000e510c7c24 */ /* 0x000fe2000f8e02ff */
[----:B------:R-:W-:Y:S01]  /*1070*/  SHF.R.S32.HI R0, RZ, 0x1f, R0 ;  /* 0x0000001fff007819 */ /* 0x000fe20000011400 */
[----:B------:R-:W-:Y:S01]  /*1080*/  USEL UR23, UR24, UR23, !UP2 ;  /* 0x0000001718177287 */ /* 0x000fe2000d000000 */
[--C-:B------:R-:W-:Y:S01]  /*1090*/  IADD3 R6, P3, P2, R6, R10, R79.reuse ;  /* 0x0000000a06067210 */ /* 0x100fe20007a7e04f */
[----:B------:R-:W-:Y:S01]  /*10a0*/  VIADD R80, R72, UR13 ;  /* 0x0000000d48507c36 */ /* 0x000fe20008000000 */
[----:B------:R-:W-:Y:S01]  /*10b0*/  SHF.R.S32.HI R10, RZ, 0x1f, R10 ;  /* 0x0000001fff0a7819 */ /* 0x000fe2000001140a */
[----:B------:R-:W-:Y:S01]  /*10c0*/  VIADD R78, R70, UR12 ;  /* 0x0000000c464e7c36 */ /* 0x000fe20008000000 */
[--C-:B------:R-:W-:Y:S01]  /*10d0*/  IADD3.X R26, PT, PT, R7, R26, R46.reuse, P5, P4 ;  /* 0x0000001a071a7210 */ /* 0x100fe20002fe842e */
[----:B------:R-:W-:Y:S01]  /*10e0*/  UIADD3 UR7, UPT, UPT, -UR23, URZ, URZ ;  /* 0x000000ff17077290 */ /* 0x000fe2000fffe1ff */
[----:B------:R-:W-:Y:S01]  /*10f0*/  IADD3.X R0, PT, PT, R3, R0, R46, P1, P0 ;  /* 0x0000000003007210 */ /* 0x000fe20000fe042e */
[----:B------:R-:W-:Y:S01]  /*1100*/  VIADD R73, R68, UR13 ;  /* 0x0000000d44497c36 */ /* 0x000fe20008000000 */
[----:B------:R-:W-:Y:S01]  /*1110*/  SHF.R.S32.HI R3, RZ, 0x1f, R4 ;  /* 0x0000001fff037819 */ /* 0x000fe20000011404 */
[----:B------:R-:W-:Y:S01]  /*1120*/  VIADD R71, R66, UR12 ;  /* 0x0000000c42477c36 */ /* 0x000fe20008000000 */
[----:B------:R-:W-:Y:S01]  /*1130*/  SHF.R.S32.HI R7, RZ, 0x1f, R8 ;  /* 0x0000001fff077819 */ /* 0x000fe20000011408 */
[----:B------:R-:W1:Y:S01]  /*1140*/  LDCU UR5, c[0x0][0x384] ;  /* 0x00007080ff0577ac */ /* 0x000e620008000800 */
[----:B------:R-:W-:Y:S01]  /*1150*/  IADD3.X R5, PT, PT, R5, R10, R46, P3, P2 ;  /* 0x0000000a05057210 */ /* 0x000fe20001fe442e */
[----:B------:R-:W-:Y:S01]  /*1160*/  IMAD R10, R80, UR15, RZ ;  /* 0x0000000f500a7c24 */ /* 0x000fe2000f8e02ff */
[--C-:B------:R-:W-:Y:S01]  /*1170*/  IADD3 R4, P5, P4, R4, R14, R79.reuse ;  /* 0x0000000e04047210 */ /* 0x100fe20007cbe04f */
[----:B------:R-:W-:Y:S01]  /*1180*/  UIMAD UR7, UR19, UR7, UR24 ;  /* 0x00000007130772a4 */ /* 0x000fe2000f8e0218 */
[----:B------:R-:W-:Y:S01]  /*1190*/  SHF.R.S32.HI R11, RZ, 0x1f, R14 ;  /* 0x0000001fff0b7819 */ /* 0x000fe2000001140e */
[----:B------:R-:W-:Y:S01]  /*11a0*/  IMAD R14, R78, UR14, RZ ;  /* 0x0000000e4e0e7c24 */ /* 0x000fe2000f8e02ff */
[--C-:B------:R-:W-:Y:S01]  /*11b0*/  IADD3 R8, P1, P0, R8, R12, R79.reuse ;  /* 0x0000000c08087210 */ /* 0x100fe2000783e04f */
[----:B------:R-:W-:Y:S01]  /*11c0*/  IMAD R16, R71, UR14, RZ ;  /* 0x0000000e47107c24 */ /* 0x000fe2000f8e02ff */
[----:B------:R-:W-:Y:S01]  /*11d0*/  SHF.R.S32.HI R9, RZ, 0x1f, R12 ;  /* 0x0000001fff097819 */ /* 0x000fe2000001140c */
[----:B------:R-:W-:Y:S01]  /*11e0*/  IMAD R12, R73, UR15, RZ ;  /* 0x0000000f490c7c24 */ /* 0x000fe2000f8e02ff */
[----:B------:R-:W-:Y:S01]  /*11f0*/  UIMAD.WIDE.U32 UR16, UR7, UR11, URZ ;  /* 0x0000000b071072a5 */ /* 0x000fe2000f8e00ff */
[----:B------:R-:W-:Y:S01]  /*1200*/  VIADD R69, R64, UR13 ;  /* 0x0000000d40457c36 */ /* 0x000fe20008000000 */
[----:B------:R-:W-:Y:S01]  /*1210*/  IADD3.X R7, PT, PT, R7, R9, R46, P1, P0 ;  /* 0x0000000907077210 */ /* 0x000fe20000fe042e */
[----:B------:R-:W-:Y:S01]  /*1220*/  VIADD R67, R62, UR12 ;  /* 0x0000000c3e437c36 */ /* 0x000fe20008000000 */
[----:B------:R-:W-:Y:S01]  /*1230*/  SHF.R.S32.HI R9, RZ, 0x1f, R10 ;  /* 0x0000001fff097819 */ /* 0x000fe2000001140a */
[----:B------:R-:W-:Y:S01]  /*1240*/  USHF.R.U32.HI UR17, URZ, UR18, UR17 ;  /* 0x00000012ff117299 */ /* 0x000fe20008011611 */
[--C-:B------:R-:W-:Y:S01]  /*1250*/  IADD3 R10, P3, P2, R10, R14, R79.reuse ;  /* 0x0000000e0a0a7210 */ /* 0x100fe20007a7e04f */
[----:B------:R-:W-:Y:S01]  /*1260*/  IMAD R18, R67, UR14, RZ ;  /* 0x0000000e43127c24 */ /* 0x000fe2000f8e02ff */
[----:B------:R-:W-:Y:S01]  /*1270*/  SHF.R.S32.HI R14, RZ, 0x1f, R14 ;  /* 0x0000001fff0e7819 */ /* 0x000fe2000001140e */
[----:B------:R-:W-:Y:S01]  /*1280*/  VIADD R65, R60, UR13 ;  /* 0x0000000d3c417c36 */ /* 0x000fe20008000000 */
[----:B------:R-:W-:Y:S01]  /*1290*/  IADD3.X R3, PT, PT, R3, R11, R46, P5, P4 ;  /* 0x0000000b03037210 */ /* 0x000fe20002fe842e */
[----:B------:R-:W-:Y:S01]  /*12a0*/  VIADD R63, R58, UR12 ;  /* 0x0000000c3a3f7c36 */ /* 0x000fe20008000000 */
[----:B------:R-:W-:Y:S01]  /*12b0*/  SHF.R.S32.HI R11, RZ, 0x1f, R12 ;  /* 0x0000001fff0b7819 */ /* 0x000fe2000001140c */
[----:B------:R-:W-:Y:S01]  /*12c0*/  USEL UR17, UR7, UR17, !UP1 ;  /* 0x0000001107117287 */ /* 0x000fe2000c800000 */
[----:B------:R-:W-:Y:S01]  /*12d0*/  IADD3.X R9, PT, PT, R9, R14, R46, P3, P2 ;  /* 0x0000000e09097210 */ /* 0x000fe20001fe442e */
[----:B------:R-:W-:Y:S01]  /*12e0*/  IMAD R14, R69, UR15, RZ ;  /* 0x0000000f450e7c24 */ /* 0x000fe2000f8e02ff */
[--C-:B------:R-:W-:Y:S01]  /*12f0*/  IADD3 R12, P1, P0, R12, R16, R79.reuse ;  /* 0x000000100c0c7210 */ /* 0x100fe2000783e04f */
[----:B------:R-:W-:Y:S01]  /*1300*/  IMAD R20, R63, UR14, RZ ;  /* 0x0000000e3f147c24 */ /* 0x000fe2000f8e02ff */
[----:B------:R-:W-:Y:S01]  /*1310*/  SHF.R.S32.HI R13, RZ, 0x1f, R16 ;  /* 0x0000001fff0d7819 */ /* 0x000fe20000011410 */
[----:B------:R-:W-:Y:S01]  /*1320*/  IMAD R16, R65, UR15, RZ ;  /* 0x0000000f41107c24 */ /* 0x000fe2000f8e02ff */
[----:B------:R-:W-:Y:S01]  /*1330*/  UIADD3 UR6, UPT, UPT, -UR17, URZ, URZ ;  /* 0x000000ff11067290 */ /* 0x000fe2000fffe1ff */
[----:B------:R-:W-:Y:S01]  /*1340*/  VIADD R61, R56, UR13 ;  /* 0x0000000d383d7c36 */ /* 0x000fe20008000000 */
[----:B------:R-:W-:Y:S01]  /*1350*/  IADD3.X R11, PT, PT, R11, R13, R46, P1, P0 ;  /* 0x0000000d0b0b7210 */ /* 0x000fe20000fe042e */
[----:B------:R-:W-:Y:S01]  /*1360*/  VIADD R59, R54, UR12 ;  /* 0x0000000c363b7c36 */ /* 0x000fe20008000000 */
[----:B------:R-:W-:Y:S01]  /*1370*/  SHF.R.S32.HI R13, RZ, 0x1f, R14 ;  /* 0x0000001fff0d7819 */ /* 0x000fe2000001140e */
[----:B------:R-:W-:Y:S01]  /*1380*/  UIMAD UR6, UR10, UR6, UR7 ;  /* 0x000000060a0672a4 */ /* 0x000fe2000f8e0207 */
[--C-:B------:R-:W-:Y:S01]  /*1390*/  IADD3 R14, P3, P2, R14, R18, R79.reuse ;  /* 0x000000120e0e7210 */ /* 0x100fe20007a7e04f */
[----:B------:R-:W2:Y:S01]  /*13a0*/  LDCU UR16, c[0x0][0x3f8] ;  /* 0x00007f00ff1077ac */ /* 0x000ea20008000800 */
[----:B------:R-:W-:Y:S01]  /*13b0*/  SHF.R.S32.HI R18, RZ, 0x1f, R18 ;  /* 0x0000001fff127819 */ /* 0x000fe20000011412 */
[----:B------:R-:W-:Y:S01]  /*13c0*/  VIADD R57, R52, UR13 ;  /* 0x0000000d34397c36 */ /* 0x000fe20008000000 */
[C---:B-1----:R-:W-:Y:S01]  /*13d0*/  ISETP.GE.AND P5, PT, R15.reuse, UR5, PT ;  /* 0x000000050f007c0c */ /* 0x042fe2000bfa6270 */
[----:B------:R-:W-:Y:S01]  /*13e0*/  ULEA UR22, UR17, -UR22, 0x3 ;  /* 0x8000001611167291 */ /* 0x000fe2000f8e18ff */
[----:B------:R-:W-:Y:S01]  /*13f0*/  ISETP.GT.AND P6, PT, R15, -0x1, PT ;  /* 0xffffffff0f00780c */ /* 0x000fe20003fc4270 */
[----:B------:R-:W-:Y:S01]  /*1400*/  VIADD R55, R50, UR12 ;  /* 0x0000000c32377c36 */ /* 0x000fe20008000000 */
[----:B------:R-:W-:Y:S01]  /*1410*/  SHF.R.S32.HI R15, RZ, 0x1f, R16 ;  /* 0x0000001fff0f7819 */ /* 0x000fe20000011410 */
[----:B------:R-:W-:Y:S01]  /*1420*/  ULEA UR21, UR6, -UR21, 0x3 ;  /* 0x8000001506157291 */ /* 0x000fe2000f8e18ff */
[----:B------:R-:W-:Y:S01]  /*1430*/  IADD3.X R13, PT, PT, R13, R18, R46, P3, P2 ;  /* 0x000000120d0d7210 */ /* 0x000fe20001fe442e */
[----:B------:R-:W-:Y:S01]  /*1440*/  IMAD R18, R61, UR15, RZ ;  /* 0x0000000f3d127c24 */ /* 0x000fe2000f8e02ff */
[--C-:B------:R-:W-:Y:S01]  /*1450*/  IADD3 R16, P1, P0, R16, R20, R79.reuse ;  /* 0x0000001410107210 */ /* 0x100fe2000783e04f */
[----:B------:R-:W-:Y:S01]  /*1460*/  IMAD R24, R55, UR14, RZ ;  /* 0x0000000e37187c24 */ /* 0x000fe2000f8e02ff */
[----:B------:R-:W-:Y:S01]  /*1470*/  SHF.R.S32.HI R17, RZ, 0x1f, R20 ;  /* 0x0000001fff117819 */ /* 0x000fe20000011414 */
[----:B------:R-:W-:Y:S01]  /*1480*/  IMAD R20, R59, UR14, RZ ;  /* 0x0000000e3b147c24 */ /* 0x000fe2000f8e02ff */
[----:B------:R-:W-:Y:S01]  /*1490*/  ISETP.GE.AND P3, PT, R22, UR5, PT ;  /* 0x0000000516007c0c */ /* 0x000fe2000bf66270 */
[----:B------:R-:W-:Y:S01]  /*14a0*/  VIADD R53, R75, UR22 ;  /* 0x000000164b357c36 */ /* 0x000fe20008000000 */
[----:B------:R-:W-:Y:S01]  /*14b0*/  IADD3.X R15, PT, PT, R15, R17, R46, P1, P0 ;  /* 0x000000110f0f7210 */ /* 0x000fe20000fe042e */
[----:B------:R-:W-:Y:S01]  /*14c0*/  VIADD R51, R74, UR21 ;  /* 0x000000154a337c36 */ /* 0x000fe20008000000 */
[----:B------:R-:W-:Y:S01]  /*14d0*/  SHF.R.S32.HI R17, RZ, 0x1f, R18 ;  /* 0x0000001fff117819 */ /* 0x000fe20000011412 */
[----:B------:R-:W1:Y:S01]  /*14e0*/  LDCU.64 UR12, c[0x0][0x418] ;  /* 0x00008300ff0c77ac */ /* 0x000e620008000a00 */
[--C-:B------:R-:W-:Y:S01]  /*14f0*/  IADD3 R18, P1, P0, R18, R20, R79.reuse ;  /* 0x0000001412127210 */ /* 0x100fe2000783e04f */
[----:B------:R-:W-:Y:S01]  /*1500*/  VIADD R49, R72, UR22 ;  /* 0x0000001648317c36 */ /* 0x000fe20008000000 */
[----:B------:R-:W-:Y:S01]  /*1510*/  SHF.R.S32.HI R19, RZ, 0x1f, R20 ;  /* 0x0000001fff137819 */ /* 0x000fe20000011414 */
[----:B------:R-:W-:Y:S01]  /*1520*/  IMAD R20, R57, UR15, RZ ;  /* 0x0000000f39147c24 */ /* 0x000fe2000f8e02ff */
[----:B------:R-:W-:Y:S01]  /*1530*/  ISETP.GT.AND P4, PT, R22, -0x1, PT ;  /* 0xffffffff1600780c */ /* 0x000fe20003f84270 */
[----:B------:R-:W-:Y:S01]  /*1540*/  IMAD R22, R53, UR15, RZ ;  /* 0x0000000f35167c24 */ /* 0x000fe2000f8e02ff */
[----:B------:R-:W-:Y:S01]  /*1550*/  IADD3.X R17, PT, PT, R17, R19, R46, P1, P0 ;  /* 0x0000001311117210 */ /* 0x000fe20000fe042e */
[----:B------:R-:W-:Y:S01]  /*1560*/  VIADD R47, R70, UR21 ;  /* 0x00000015462f7c36 */ /* 0x000fe20008000000 */
[----:B------:R-:W-:Y:S01]  /*1570*/  SHF.R.S32.HI R19, RZ, 0x1f, R20 ;  /* 0x0000001fff137819 */ /* 0x000fe20000011414 */
[----:B--2---:R-:W-:Y:S01]  /*1580*/  UIMAD UR26, UR27, UR16, URZ ;  /* 0x000000101b1a72a4 */ /* 0x004fe2000f8e02ff */
[--C-:B------:R-:W-:Y:S01]  /*1590*/  IADD3 R20, P1, P0, R20, R24, R79.reuse ;  /* 0x0000001814147210 */ /* 0x100fe2000783e04f */
[----:B------:R-:W-:Y:S01]  /*15a0*/  IMAD R32, R47, UR14, RZ ;  /* 0x0000000e2f207c24 */ /* 0x000fe2000f8e02ff */
[----:B------:R-:W-:Y:S01]  /*15b0*/  SHF.R.S32.HI R21, RZ, 0x1f, R24 ;  /* 0x0000001fff157819 */ /* 0x000fe20000011418 */
[----:B------:R-:W-:Y:S01]  /*15c0*/  IMAD R24, R51, UR14, RZ ;  /* 0x0000000e33187c24 */ /* 0x000fe2000f8e02ff */
[----:B------:R-:W-:Y:S01]  /*15d0*/  USHF.R.S32.HI UR20, URZ, 0x1f, UR26 ;  /* 0x0000001fff147899 */ /* 0x000fe2000801141a */
[----:B------:R-:W-:Y:S01]  /*15e0*/  IADD3 R44, P2, PT, R44, UR26, RZ ;  /* 0x0000001a2c2c7c10 */ /* 0x000fe2000ff5e0ff */
[----:B------:R-:W2:Y:S01]  /*15f0*/  LDCU.64 UR6, c[0x0][0x388] ;  /* 0x00007100ff0677ac */ /* 0x000ea20008000a00 */
[----:B------:R-:W-:Y:S01]  /*1600*/  IADD3.X R19, PT, PT, R19, R21, R46, P1, P0 ;  /* 0x0000001513137210 */ /* 0x000fe20000fe042e */
[----:B------:R-:W-:Y:S01]  /*1610*/  VIADD R45, R68, UR22 ;  /* 0x00000016442d7c36 */ /* 0x000fe20008000000 */
[----:B------:R-:W-:Y:S01]  /*1620*/  SHF.R.S32.HI R21, RZ, 0x1f, R22 ;  /* 0x0000001fff157819 */ /* 0x000fe20000011416 */
[----:B------:R-:W3:Y:S01]  /*1630*/  LDCU UR17, c[0x0][0x380] ;  /* 0x00007000ff1177ac */ /* 0x000ee20008000800 */
[----:B------:R-:W-:Y:S01]  /*1640*/  IADD3 R22, P1, P0, R22, R24, R79 ;  /* 0x0000001816167210 */ /* 0x000fe2000783e04f */
[----:B------:R-:W-:Y:S01]  /*1650*/  VIADD R43, R64, UR22 ;  /* 0x00000016402b7c36 */ /* 0x000fe20008000000 */
[----:B------:R-:W-:Y:S01]  /*1660*/  SHF.R.S32.HI R23, RZ, 0x1f, R24 ;  /* 0x0000001fff177819 */ /* 0x000fe20000011418 */
[----:B------:R-:W-:Y:S01]  /*1670*/  IMAD R24, R49, UR15, RZ ;  /* 0x0000000f31187c24 */ /* 0x000fe2000f8e02ff */
[----:B------:R-:W-:Y:S01]  /*1680*/  IADD3.X R31, PT, PT, R31, UR20, RZ, P2, !PT ;  /* 0x000000141f1f7c10 */ /* 0x000fe200097fe4ff */
[----:B------:R-:W-:Y:S01]  /*1690*/  UIADD3 UR52, UPT, UPT, UR24, UR48, URZ ;  /* 0x0000003018347290 */ /* 0x000fe2000fffe0ff */
[----:B------:R-:W-:-:S02]  /*16a0*/  IADD3.X R21, PT, PT, R21, R23, R46, P1, P0 ;  /* 0x0000001715157210 */ /* 0x000fc40000fe042e */
[----:B------:R-:W-:Y:S02]  /*16b0*/  SHF.R.S32.HI R23, RZ, 0x1f, R24 ;  /* 0x0000001fff177819 */ /* 0x000fe40000011418 */
[----:B------:R-:W-:Y:S02]  /*16c0*/  IADD3 R24, P1, P0, R24, R32, R79 ;  /* 0x0000002018187210 */ /* 0x000fe4000783e04f */
[----:B------:R-:W-:Y:S02]  /*16d0*/  SHF.R.S32.HI R32, RZ, 0x1f, R32 ;  /* 0x0000001fff207819 */ /* 0x000fe40000011420 */
[----:B------:R-:W-:Y:S02]  /*16e0*/  SEL R41, RZ, 0x10, !P6 ;  /* 0x00000010ff297807 */ /* 0x000fe40007000000 */
[----:B------:R-:W-:Y:S01]  /*16f0*/  IADD3.X R23, PT, PT, R23, R32, R46, P1, P0 ;  /* 0x0000002017177210 */ /* 0x000fe20000fe042e */
[----:B---3--:R-:W-:Y:S01]  /*1700*/  UISETP.GE.AND UP0, UPT, UR27, UR17, UPT ;  /* 0x000000111b00728c */ /* 0x008fe2000bf06270 */
[----:B-1----:R-:W-:-:S02]  /*1710*/  LEA R32, P2, R44, UR12, 0x1 ;  /* 0x0000000c2c207c11 */ /* 0x002fc4000f8408ff */
[C---:B------:R-:W-:Y:S02]  /*1720*/  ISETP.GE.AND P1, PT, R33.reuse, UR5, PT ;  /* 0x0000000521007c0c */ /* 0x040fe4000bf26270 */
[----:B------:R-:W-:Y:S02]  /*1730*/  ISETP.GT.AND P0, PT, R33, -0x1, PT ;  /* 0xffffffff2100780c */ /* 0x000fe40003f04270 */
[----:B------:R-:W-:Y:S01]  /*1740*/  LEA.HI.X R33, R44, UR13, R31, 0x1, P2 ;  /* 0x0000000d2c217c11 */ /* 0x000fe200090f0c1f */
[----:B------:R-:W-:Y:S01]  /*1750*/  VIADD R44, R66, UR21 ;  /* 0x00000015422c7c36 */ /* 0x000fe20008000000 */
[----:B------:R-:W-:Y:S02]  /*1760*/  IADD3 R29, P2, PT, R29, UR26, RZ ;  /* 0x0000001a1d1d7c10 */ /* 0x000fe4000ff5e0ff */
[----:B------:R-:W-:Y:S02]  /*1770*/  SEL R39, RZ, 0x10, !P4 ;  /* 0x00000010ff277807 */ /* 0x000fe40006000000 */
[----:B------:R-:W-:-:S02]  /*1780*/  ISETP.GE.AND P6, PT, R30, UR5, PT ;  /* 0x000000051e007c0c */ /* 0x000fc4000bfc6270 */
[----:B------:R-:W-:Y:S02]  /*1790*/  ISETP.GT.AND P4, PT, R30, -0x1, PT ;  /* 0xffffffff1e00780c */ /* 0x000fe40003f84270 */
[----:B------:R-:W-:Y:S02]  /*17a0*/  IADD3.X R26, PT, PT, R26, UR20, RZ, P2, !PT ;  /* 0x000000141a1a7c10 */ /* 0x000fe400097fe4ff */
[----:B------:R-:W-:-:S04]  /*17b0*/  LEA R30, P2, R29, UR12, 0x1 ;  /* 0x0000000c1d1e7c11 */ /* 0x000fc8000f8408ff */
[----:B------:R-:W-:Y:S02]  /*17c0*/  LEA.HI.X R31, R29, UR13, R26, 0x1, P2 ;  /* 0x0000000d1d1f7c11 */ /* 0x000fe400090f0c1a */
[----:B--2---:R-:W-:Y:S01]  /*17d0*/  ISETP.GE.AND P2, PT, R79, UR7, PT ;  /* 0x000000074f007c0c */ /* 0x004fe2000bf46270 */
[----:B------:R-:W-:Y:S01]  /*17e0*/  UIMAD UR7, UR25, UR16, URZ ;  /* 0x00000010190772a4 */ /* 0x000fe2000f8e02ff */
[----:B------:R-:W-:Y:S01]  /*17f0*/  SEL R26, R39, RZ, !P3 ;  /* 0x000000ff271a7207 */ /* 0x000fe20005800000 */
[----:B------:R-:W-:Y:S01]  /*1800*/  UIMAD UR16, UR23, UR16, URZ ;  /* 0x00000010171072a4 */ /* 0x000fe2000f8e02ff */
[----:B------:R-:W-:Y:S01]  /*1810*/  SEL R29, R41, RZ, !P5 ;  /* 0x000000ff291d7207 */ /* 0x000fe20006800000 */
[----:B------:R-:W-:Y:S01]  /*1820*/  VIADD R41, R60, UR22 ;  /* 0x000000163c297c36 */ /* 0x000fe20008000000 */
[----:B------:R-:W-:Y:S02]  /*1830*/  SEL R39, RZ, 0x10, !P0 ;  /* 0x00000010ff277807 */ /* 0x000fe40004000000 */
[----:B------:R-:W-:-:S02]  /*1840*/  ISETP.GE.AND P0, PT, R40, UR6, PT ;  /* 0x0000000628007c0c */ /* 0x000fc4000bf06270 */
[----:B------:R-:W-:Y:S02]  /*1850*/  SEL R26, R26, RZ, !P2 ;  /* 0x000000ff1a1a7207 */ /* 0x000fe40005000000 */
[----:B------:R-:W-:Y:S02]  /*1860*/  ISETP.GE.AND P5, PT, R42, UR6, PT ;  /* 0x000000062a007c0c */ /* 0x000fe4000bfa6270 */
[----:B------:R-:W-:Y:S02]  /*1870*/  SEL R29, R29, RZ, !P2 ;  /* 0x000000ff1d1d7207 */ /* 0x000fe40005000000 */
[----:B------:R-:W-:Y:S02]  /*1880*/  SEL R26, R26, RZ, !P0 ;  /* 0x000000ff1a1a7207 */ /* 0x000fe40004000000 */
[----:B------:R-:W-:Y:S01]  /*1890*/  ISETP.GT.AND P3, PT, R42, -0x1, PT ;  /* 0xffffffff2a00780c */ /* 0x000fe20003f64270 */
[----:B------:R-:W-:Y:S01]  /*18a0*/  VIADD R42, R62, UR21 ;  /* 0x000000153e2a7c36 */ /* 0x000fe20008000000 */
[----:B------:R-:W-:-:S02]  /*18b0*/  SEL R29, R29, RZ, !P5 ;  /* 0x000000ff1d1d7207 */ /* 0x000fc40006800000 */
[----:B------:R-:W-:Y:S02]  /*18c0*/  IADD3 R36, P0, PT, R36, UR26, RZ ;  /* 0x0000001a24247c10 */ /* 0x000fe4000ff1e0ff */
[----:B------:R-:W-:Y:S02]  /*18d0*/  SEL R29, R29, RZ, P3 ;  /* 0x000000ff1d1d7207 */ /* 0x000fe40001800000 */
[----:B------:R-:W-:Y:S02]  /*18e0*/  IADD3.X R35, PT, PT, R35, UR20, RZ, P0, !PT ;  /* 0x0000001423237c10 */ /* 0x000fe400087fe4ff */
[----:B------:R-:W-:Y:S02]  /*18f0*/  LEA R90, P0, R36, UR12, 0x1 ;  /* 0x0000000c245a7c11 */ /* 0x000fe4000f8008ff */
[----:B------:R-:W-:Y:S02]  /*1900*/  PLOP3.LUT P3, PT, PT, PT, UP0, 0x80, 0x8 ;  /* 0x000000000008781c */ /* 0x000fe40003f6f008 */
[----:B------:R-:W-:-:S02]  /*1910*/  SEL R39, R39, RZ, !P1 ;  /* 0x000000ff27277207 */ /* 0x000fc40004800000 */
[----:B------:R-:W-:Y:S01]  /*1920*/  ISETP.GT.AND P1, PT, R40, -0x1, PT ;  /* 0xffffffff2800780c */ /* 0x000fe20003f24270 */
[----:B------:R-:W-:Y:S01]  /*1930*/  VIADD R40, R58, UR21 ;  /* 0x000000153a287c36 */ /* 0x000fe20008000000 */
[----:B------:R-:W-:Y:S01]  /*1940*/  LEA.HI.X R91, R36, UR13, R35, 0x1, P0 ;  /* 0x0000000d245b7c11 */ /* 0x000fe200080f0c23 */
[----:B------:R-:W-:Y:S01]  /*1950*/  IMAD R36, R44, UR14, RZ ;  /* 0x0000000e2c247c24 */ /* 0x000fe2000f8e02ff */
[----:B------:R-:W-:Y:S02]  /*1960*/  SEL R29, R29, RZ, !P3 ;  /* 0x000000ff1d1d7207 */ /* 0x000fe40005800000 */
[----:B------:R-:W-:Y:S02]  /*1970*/  SEL R35, RZ, 0x10, !P4 ;  /* 0x00000010ff237807 */ /* 0x000fe40006000000 */
[----:B------:R-:W-:Y:S02]  /*1980*/  ISETP.GE.AND P5, PT, R38, UR6, PT ;  /* 0x0000000626007c0c */ /* 0x000fe4000bfa6270 */
[----:B------:R-:W-:-:S02]  /*1990*/  SEL R39, R39, RZ, !P2 ;  /* 0x000000ff27277207 */ /* 0x000fc40005000000 */
[----:B------:R-:W-:Y:S02]  /*19a0*/  PLOP3.LUT P0, PT, PT, PT, UP0, 0x80, 0x8 ;  /* 0x000000000008781c */ /* 0x000fe40003f0f008 */
[----:B------:R-:W-:Y:S02]  /*19b0*/  SEL R26, R26, RZ, P1 ;  /* 0x000000ff1a1a7207 */ /* 0x000fe40000800000 */
[----:B------:R-:W-:Y:S02]  /*19c0*/  ISETP.NE.U32.AND P3, PT, R29, RZ, PT ;  /* 0x000000ff1d00720c */ /* 0x000fe40003f65070 */
[----:B------:R-:W-:Y:S02]  /*19d0*/  SEL R29, R35, RZ, !P6 ;  /* 0x000000ff231d7207 */ /* 0x000fe40007000000 */
[----:B------:R-:W-:Y:S02]  /*19e0*/  SEL R39, R39, RZ, !P5 ;  /* 0x000000ff27277207 */ /* 0x000fe40006800000 */
[----:B------:R-:W-:Y:S01]  /*19f0*/  ISETP.GT.AND P5, PT, R38, -0x1, PT ;  /* 0xffffffff2600780c */ /* 0x000fe20003fa4270 */
[----:B------:R-:W-:Y:S01]  /*1a00*/  VIADD R38, R54, UR21 ;  /* 0x0000001536267c36 */ /* 0x000fe20008000000 */
[----:B------:R-:W-:-:S02]  /*1a10*/  SEL R26, R26, RZ, !P0 ;  /* 0x000000ff1a1a7207 */ /* 0x000fc40004000000 */
[----:B------:R-:W-:Y:S02]  /*1a20*/  ISETP.GE.AND P4, PT, R37, UR6, PT ;  /* 0x0000000625007c0c */ /* 0x000fe4000bf86270 */
[----:B------:R-:W-:Y:S01]  /*1a30*/  SEL R29, R29, RZ, !P2 ;  /* 0x000000ff1d1d7207 */ /* 0x000fe20005000000 */
[----:B------:R1:W-:Y:S01]  /*1a40*/  LDGSTS.E.BYPASS.LTC128B.128 [R76+0x800], desc[UR54][R32.64], P3 ;  /* 0x00800000204c7fae */ /* 0x0003e20009981a36 */
[----:B------:R-:W-:Y:S02]  /*1a50*/  PLOP3.LUT P0, PT, PT, PT, UP0, 0x80, 0x8 ;  /* 0x000000000008781c */ /* 0x000fe40003f0f008 */
[----:B------:R-:W-:Y:S01]  /*1a60*/  SEL R35, R39, RZ, P5 ;  /* 0x000000ff27237207 */ /* 0x000fe20002800000 */
[----:B------:R-:W-:Y:S01]  /*1a70*/  VIADD R39, R56, UR22 ;  /* 0x0000001638277c36 */ /* 0x000fe20008000000 */
[----:B------:R-:W-:Y:S01]  /*1a80*/  ISETP.NE.U32.AND P5, PT, R26, RZ, PT ;  /* 0x000000ff1a00720c */ /* 0x000fe20003fa5070 */
[----:B------:R-:W-:Y:S01]  /*1a90*/  IMAD R26, R45, UR15, RZ ;  /* 0x0000000f2d1a7c24 */ /* 0x000fe2000f8e02ff */
[----:B------:R-:W-:-:S02]  /*1aa0*/  ISETP.GT.AND P1, PT, R37, -0x1, PT ;  /* 0xffffffff2500780c */ /* 0x000fc40003f24270 */
[----:B------:R-:W-:Y:S02]  /*1ab0*/  SEL R29, R29, RZ, !P4 ;  /* 0x000000ff1d1d7207 */ /* 0x000fe40006000000 */
[----:B------:R-:W-:Y:S02]  /*1ac0*/  SEL R35, R35, RZ, !P0 ;  /* 0x000000ff23237207 */ /* 0x000fe40004000000 */
[----:B------:R-:W-:Y:S02]  /*1ad0*/  PLOP3.LUT P0, PT, PT, PT, UP0, 0x80, 0x8 ;  /* 0x000000000008781c */ /* 0x000fe40003f0f008 */
[----:B------:R-:W-:Y:S02]  /*1ae0*/  SEL R29, R29, RZ, P1 ;  /* 0x000000ff1d1d7207 */ /* 0x000fe40000800000 */
[----:B------:R-:W-:Y:S01]  /*1af0*/  SHF.R.S32.HI R37, RZ, 0x1f, R26 ;  /* 0x0000001fff257819 */ /* 0x000fe2000001141a */
[----:B------:R2:W-:Y:S01]  /*1b00*/  LDGSTS.E.BYPASS.LTC128B.128 [R76+0x1000], desc[UR54][R30.64], P5 ;  /* 0x010000001e4c7fae */ /* 0x0005e2000a981a36 */
[----:B------:R-:W-:-:S02]  /*1b10*/  ISETP.NE.U32.AND P4, PT, R35, RZ, PT ;  /* 0x000000ff2300720c */ /* 0x000fc40003f85070 */
[----:B------:R-:W-:Y:S02]  /*1b20*/  IADD3 R26, P6, P1, R26, R36, R79 ;  /* 0x000000241a1a7210 */ /* 0x000fe400079de04f */
[----:B------:R-:W-:Y:S02]  /*1b30*/  SHF.R.S32.HI R36, RZ, 0x1f, R36 ;  /* 0x0000001fff247819 */ /* 0x000fe40000011424 */
[----:B------:R-:W-:Y:S02]  /*1b40*/  SEL R29, R29, RZ, !P0 ;  /* 0x000000ff1d1d7207 */ /* 0x000fe40004000000 */
[----:B------:R-:W-:Y:S01]  /*1b50*/  IADD3 R35, P0, PT, R25, UR26, RZ ;  /* 0x0000001a19237c10 */ /* 0x000fe2000ff1e0ff */
[----:B-1----:R-:W-:Y:S01]  /*1b60*/  IMAD R32, R42, UR14, RZ ;  /* 0x0000000e2a207c24 */ /* 0x002fe2000f8e02ff */
[----:B------:R-:W-:Y:S01]  /*1b70*/  IADD3.X R25, PT, PT, R37, R36, R46, P6, P1 ;  /* 0x0000002425197210 */ /* 0x000fe200037e242e */
[----:B------:R-:W-:Y:S01]  /*1b80*/  IMAD R33, R41, UR15, RZ ;  /* 0x0000000f29217c24 */ /* 0x000fe2000f8e02ff */
[----:B------:R-:W-:Y:S01]  /*1b90*/  ISETP.NE.U32.AND P1, PT, R29, RZ, PT ;  /* 0x000000ff1d00720c */ /* 0x000fe20003f25070 */
[----:B------:R-:W-:Y:S01]  /*1ba0*/  LDGSTS.E.BYPASS.LTC128B.128 [R76+0x1800], desc[UR54][R90.64], P4 ;  /* 0x018000005a4c7fae */ /* 0x000fe2000a181a36 */
[----:B------:R-:W-:Y:S01]  /*1bb0*/  ISETP.GE.AND P3, PT, R28, UR5, PT ;  /* 0x000000051c007c0c */ /* 0x000fe2000bf66270 */
[----:B------:R-:W-:Y:S01]  /*1bc0*/  VIADD R37, R52, UR22 ;  /* 0x0000001634257c36 */ /* 0x000fe20008000000 */
[----:B------:R-:W-:Y:S01]  /*1bd0*/  ISETP.GT.AND P6, PT, R28, -0x1, PT ;  /* 0xffffffff1c00780c */ /* 0x000fe20003fc4270 */
[----:B------:R-:W-:Y:S01]  /*1be0*/  IMAD R28, R43, UR15, RZ ;  /* 0x0000000f2b1c7c24 */ /* 0x000fe2000f8e02ff */
[----:B------:R-:W-:-:S02]  /*1bf0*/  IADD3.X R36, PT, PT, R27, UR20, RZ, P0, !PT ;  /* 0x000000141b247c10 */ /* 0x000fc400087fe4ff */
[C---:B------:R-:W-:Y:S02]  /*1c00*/  LEA R92, P0, R35.reuse, UR12, 0x1 ;  /* 0x0000000c235c7c11 */ /* 0x040fe4000f8008ff */
[----:B------:R-:W-:Y:S02]  /*1c10*/  SHF.R.S32.HI R27, RZ, 0x1f, R28 ;  /* 0x0000001fff1b7819 */ /* 0x000fe4000001141c */
[----:B------:R-:W-:Y:S01]  /*1c20*/  LEA.HI.X R93, R35, UR13, R36, 0x1, P0 ;  /* 0x0000000d235d7c11 */ /* 0x000fe200080f0c24 */
[----:B------:R-:W-:Y:S01]  /*1c30*/  IMAD R36, R40, UR14, RZ ;  /* 0x0000000e28247c24 */ /* 0x000fe2000f8e02ff */
[----:B------:R-:W-:Y:S02]  /*1c40*/  IADD3 R28, P5, P4, R28, R32, R79 ;  /* 0x000000201c1c7210 */ /* 0x000fe40007cbe04f */
[----:B------:R-:W-:Y:S01]  /*1c50*/  SHF.R.S32.HI R32, RZ, 0x1f, R32 ;  /* 0x0000001fff207819 */ /* 0x000fe20000011420 */
[----:B------:R-:W-:Y:S01]  /*1c60*/  LDGSTS.E.BYPASS.LTC128B.128 [R76+0x2000], desc[UR54][R92.64], P1 ;  /* 0x020000005c4c7fae */ /* 0x000fe20008981a36 */
[----:B------:R-:W-:-:S02]  /*1c70*/  SHF.R.S32.HI R29, RZ, 0x1f, R33 ;  /* 0x0000001fff1d7819 */ /* 0x000fc40000011421 */
[----:B------:R-:W-:Y:S01]  /*1c80*/  IADD3.X R27, PT, PT, R27, R32, R46, P5, P4 ;  /* 0x000000201b1b7210 */ /* 0x000fe20002fe842e */
[----:B------:R-:W-:Y:S01]  /*1c90*/  IMAD R32, R39, UR15, RZ ;  /* 0x0000000f27207c24 */ /* 0x000fe2000f8e02ff */
[----:B--2---:R-:W-:Y:S02]  /*1ca0*/  IADD3 R30, P1, P0, R33, R36, R79 ;  /* 0x00000024211e7210 */ /* 0x004fe4000783e04f */
[----:B------:R-:W-:Y:S01]  /*1cb0*/  SHF.R.S32.HI R31, RZ, 0x1f, R36 ;  /* 0x0000001fff1f7819 */ /* 0x000fe20000011424 */
[----:B------:R-:W-:Y:S01]  /*1cc0*/  IMAD R36, R38, UR14, RZ ;  /* 0x0000000e26247c24 */ /* 0x000fe2000f8e02ff */
[----:B------:R-:W-:Y:S02]  /*1cd0*/  ISETP.GE.AND P4, PT, R34, UR5, PT ;  /* 0x0000000522007c0c */ /* 0x000fe4000bf86270 */
[----:B------:R-:W-:Y:S02]  /*1ce0*/  IADD3.X R29, PT, PT, R29, R31, R46, P1, P0 ;  /* 0x0000001f1d1d7210 */ /* 0x000fe40000fe042e */
[----:B------:R-:W-:-:S02]  /*1cf0*/  SHF.R.S32.HI R31, RZ, 0x1f, R32 ;  /* 0x0000001fff1f7819 */ /* 0x000fc40000011420 */
[----:B------:R-:W-:Y:S02]  /*1d00*/  IADD3 R32, P5, P1, R32, R36, R79 ;  /* 0x0000002420207210 */ /* 0x000fe400079be04f */
[----:B------:R-:W-:Y:S01]  /*1d10*/  SHF.R.S32.HI R33, RZ, 0x1f, R36 ;  /* 0x0000001fff217819 */ /* 0x000fe20000011424 */
[----:B------:R-:W-:Y:S01]  /*1d20*/  VIADD R36, R50, UR21 ;  /* 0x0000001532247c36 */ /* 0x000fe20008000000 */
[----:B------:R-:W-:Y:S02]  /*1d30*/  ISETP.GT.AND P0, PT, R34, -0x1, PT ;  /* 0xffffffff2200780c */ /* 0x000fe40003f04270 */
[----:B------:R-:W-:Y:S01]  /*1d40*/  IADD3.X R31, PT, PT, R31, R33, R46, P5, P1 ;  /* 0x000000211f1f7210 */ /* 0x000fe20002fe242e */
[----:B------:R-:W-:Y:S01]  /*1d50*/  IMAD R33, R37, UR15, RZ ;  /* 0x0000000f25217c24 */ /* 0x000fe2000f8e02ff */
[----:B------:R-:W-:Y:S01]  /*1d60*/  USHF.R.S32.HI UR15, URZ, 0x1f, UR16 ;  /* 0x0000001fff0f7899 */ /* 0x000fe20008011410 */
[----:B------:R-:W-:Y:S01]  /*1d70*/  IMAD R34, R36, UR14, RZ ;  /* 0x0000000e24227c24 */ /* 0x000fe2000f8e02ff */
[----:B------:R-:W-:-:S02]  /*1d80*/  USHF.R.S32.HI UR14, URZ, 0x1f, UR7 ;  /* 0x0000001fff0e7899 */ /* 0x000fc40008011407 */
[----:B------:R-:W-:Y:S02]  /*1d90*/  SHF.R.S32.HI R35, RZ, 0x1f, R33 ;  /* 0x0000001fff237819 */ /* 0x000fe40000011421 */
[----:B------:R-:W-:Y:S02]  /*1da0*/  IADD3 R33, P5, P1, R33, R34, R79 ;  /* 0x0000002221217210 */ /* 0x000fe400079be04f */
[----:B------:R-:W-:-:S04]  /*1db0*/  SHF.R.S32.HI R34, RZ, 0x1f, R34 ;  /* 0x0000001fff227819 */ /* 0x000fc80000011422 */
[----:B------:R-:W-:Y:S02]  /*1dc0*/  IADD3.X R34, PT, PT, R35, R34, R46, P5, P1 ;  /* 0x0000002223227210 */ /* 0x000fe40002fe242e */
[----:B------:R-:W-:Y:S02]  /*1dd0*/  SEL R35, RZ, 0x10, !P6 ;  /* 0x00000010ff237807 */ /* 0x000fe40007000000 */
[C---:B------:R-:W-:Y:S02]  /*1de0*/  ISETP.GT.AND P6, PT, R86.reuse, -0x1, PT ;  /* 0xffffffff5600780c */ /* 0x040fe40003fc4270 */
[----:B------:R-:W-:Y:S02]  /*1df0*/  SEL R35, R35, RZ, !P3 ;  /* 0x000000ff23237207 */ /* 0x000fe40005800000 */
[----:B------:R-:W-:Y:S02]  /*1e00*/  ISETP.GE.AND P3, PT, R86, UR6, PT ;  /* 0x0000000656007c0c */ /* 0x000fe4000bf66270 */
[----:B------:R-:W-:-:S02]  /*1e10*/  SEL R35, R35, RZ, !P2 ;  /* 0x000000ff23237207 */ /* 0x000fc40005000000 */
[C---:B------:R-:W-:Y:S02]  /*1e20*/  ISETP.GE.AND P1, PT, R84.reuse, UR5, PT ;  /* 0x0000000554007c0c */ /* 0x040fe4000bf26270 */
[----:B------:R-:W-:Y:S02]  /*1e30*/  SEL R35, R35, RZ, !P3 ;  /* 0x000000ff23237207 */ /* 0x000fe40005800000 */
[----:B------:R-:W-:Y:S02]  /*1e40*/  ISETP.GT.AND P5, PT, R84, -0x1, PT ;  /* 0xffffffff5400780c */ /* 0x000fe40003fa4270 */
[----:B------:R-:W-:Y:S02]  /*1e50*/  SEL R84, RZ, 0x10, !P0 ;  /* 0x00000010ff547807 */ /* 0x000fe40004000000 */
[----:B------:R-:W-:Y:S02]  /*1e60*/  SEL R35, R35, RZ, P6 ;  /* 0x000000ff23237207 */ /* 0x000fe40003000000 */
[----:B------:R-:W-:-:S02]  /*1e70*/  PLOP3.LUT P0, PT, PT, PT, UP0, 0x80, 0x8 ;  /* 0x000000000008781c */ /* 0x000fc40003f0f008 */
[----:B------:R-:W-:Y:S02]  /*1e80*/  SEL R84, R84, RZ, !P4 ;  /* 0x000000ff54547207 */ /* 0x000fe40006000000 */
[----:B------:R-:W-:Y:S02]  /*1e90*/  SEL R35, R35, RZ, !P0 ;  /* 0x000000ff23237207 */ /* 0x000fe40004000000 */
[C---:B------:R-:W-:Y:S02]  /*1ea0*/  ISETP.GE.AND P0, PT, R83.reuse, UR6, PT ;  /* 0x0000000653007c0c */ /* 0x040fe4000bf06270 */
[----:B------:R-:W-:Y:S02]  /*1eb0*/  ISETP.GT.AND P4, PT, R83, -0x1, PT ;  /* 0xffffffff5300780c */ /* 0x000fe40003f84270 */
[----:B------:R-:W-:Y:S02]  /*1ec0*/  SEL R83, RZ, 0x10, !P5 ;  /* 0x00000010ff537807 */ /* 0x000fe40006800000 */
[----:B------:R-:W-:-:S02]  /*1ed0*/  ISETP.GE.AND P3, PT, R85, UR6, PT ;  /* 0x0000000655007c0c */ /* 0x000fc4000bf66270 */
[----:B------:R-:W-:Y:S02]  /*1ee0*/  SEL R83, R83, RZ, !P1 ;  /* 0x000000ff53537207 */ /* 0x000fe40004800000 */
[----:B------:R-:W-:Y:S02]  /*1ef0*/  SEL R84, R84, RZ, !P2 ;  /* 0x000000ff54547207 */ /* 0x000fe40005000000 */
[----:B------:R-:W-:Y:S02]  /*1f00*/  SEL R83, R83, RZ, !P2 ;  /* 0x000000ff53537207 */ /* 0x000fe40005000000 */
[----:B------:R-:W-:Y:S02]  /*1f10*/  ISETP.GT.AND P6, PT, R85, -0x1, PT ;  /* 0xffffffff5500780c */ /* 0x000fe40003fc4270 */
[----:B------:R-:W-:Y:S02]  /*1f20*/  SEL R83, R83, RZ, !P0 ;  /* 0x000000ff53537207 */ /* 0x000fe40004000000 */
[----:B------:R-:W-:-:S02]  /*1f30*/  SEL R84, R84, RZ, !P3 ;  /* 0x000000ff54547207 */ /* 0x000fc40005800000 */
[----:B------:R-:W-:Y:S02]  /*1f40*/  ISETP.NE.U32.AND P5, PT, R35, RZ, PT ;  /* 0x000000ff2300720c */ /* 0x000fe40003fa5070 */
[----:B------:R-:W-:Y:S02]  /*1f50*/  PLOP3.LUT P0, PT, PT, PT, UP0, 0x80, 0x8 ;  /* 0x000000000008781c */ /* 0x000fe40003f0f008 */
[----:B------:R-:W-:Y:S02]  /*1f60*/  SEL R35, R83, RZ, P4 ;  /* 0x000000ff53237207 */ /* 0x000fe40002000000 */
[----:B------:R-:W-:Y:S01]  /*1f70*/  PLOP3.LUT P1, PT, PT, PT, UP0, 0x80, 0x8 ;  /* 0x000000000008781c */ /* 0x000fe20003f2f008 */
[----:B------:R-:W-:Y:S01]  /*1f80*/  UISETP.GE.AND UP0, UPT, UR25, UR17, UPT ;  /* 0x000000111900728c */ /* 0x000fe2000bf06270 */
[----:B------:R-:W-:Y:S02]  /*1f90*/  SEL R84, R84, RZ, P6 ;  /* 0x000000ff54547207 */ /* 0x000fe40003000000 */
[----:B------:R-:W-:-:S02]  /*1fa0*/  SEL R35, R35, RZ, !P0 ;  /* 0x000000ff23237207 */ /* 0x000fc40004000000 */
[----:B------:R-:W-:Y:S02]  /*1fb0*/  SEL R84, R84, RZ, !P1 ;  /* 0x000000ff54547207 */ /* 0x000fe40004800000 */
[----:B------:R-:W-:Y:S02]  /*1fc0*/  IADD3 R2, P0, PT, R2, UR26, RZ ;  /* 0x0000001a02027c10 */ /* 0x000fe4000ff1e0ff */
[----:B------:R-:W-:Y:S02]  /*1fd0*/  ISETP.NE.U32.AND P1, PT, R35, RZ, PT ;  /* 0x000000ff2300720c */ /* 0x000fe40003f25070 */
[----:B------:R-:W-:Y:S02]  /*1fe0*/  ISETP.NE.U32.AND P6, PT, R84, RZ, PT ;  /* 0x000000ff5400720c */ /* 0x000fe40003fc5070 */
[----:B------:R-:W-:Y:S02]  /*1ff0*/  IADD3.X R35, PT, PT, R0, UR20, RZ, P0, !PT ;  /* 0x0000001400237c10 */ /* 0x000fe400087fe4ff */
[----:B------:R-:W-:-:S02]  /*2000*/  LEA R84, P3, R2, UR12, 0x1 ;  /* 0x0000000c02547c11 */ /* 0x000fc4000f8608ff */
[----:B------:R-:W-:Y:S02]  /*2010*/  IADD3 R4, P0, PT, R4, UR26, RZ ;  /* 0x0000001a04047c10 */ /* 0x000fe4000ff1e0ff */
[----:B------:R-:W-:Y:S02]  /*2020*/  LEA.HI.X R85, R2, UR13, R35, 0x1, P3 ;  /* 0x0000000d02557c11 */ /* 0x000fe400098f0c23 */
[----:B------:R-:W-:Y:S02]  /*2030*/  IADD3.X R3, PT, PT, R3, UR20, RZ, P0, !PT ;  /* 0x0000001403037c10 */ /* 0x000fe400087fe4ff */
[----:B------:R-:W-:Y:S01]  /*2040*/  LEA R2, P0, R4, UR12, 0x1 ;  /* 0x0000000c04027c11 */ /* 0x000fe2000f8008ff */
[----:B------:R-:W-:Y:S01]  /*2050*/  LDGSTS.E.BYPASS.LTC128B.128 [R76+0x2800], desc[UR54][R84.64], P5 ;  /* 0x02800000544c7fae */ /* 0x000fe2000a981a36 */
[----:B------:R-:W-:Y:S02]  /*2060*/  IADD3 R8, P3, PT, R8, UR7, RZ ;  /* 0x0000000708087c10 */ /* 0x000fe4000ff7e0ff */
[----:B------:R-:W-:-:S02]  /*2070*/  LEA.HI.X R3, R4, UR13, R3, 0x1, P0 ;  /* 0x0000000d04037c11 */ /* 0x000fc400080f0c03 */
[----:B------:R-:W-:Y:S02]  /*2080*/  IADD3 R6, P0, PT, R6, UR26, RZ ;  /* 0x0000001a06067c10 */ /* 0x000fe4000ff1e0ff */
[----:B------:R-:W-:Y:S01]  /*2090*/  ISETP.GT.AND P4, PT, R82, -0x1, PT ;  /* 0xffffffff5200780c */ /* 0x000fe20003f84270 */
[----:B------:R1:W-:Y:S01]  /*20a0*/  LDGSTS.E.BYPASS.LTC128B.128 [R76+0x3000], desc[UR54][R2.64], P6 ;  /* 0x03000000024c7fae */ /* 0x0003e2000b181a36 */
[----:B------:R-:W-:Y:S02]  /*20b0*/  IADD3.X R5, PT, PT, R5, UR20, RZ, P0, !PT ;  /* 0x0000001405057c10 */ /* 0x000fe400087fe4ff */
[C---:B------:R-:W-:Y:S02]  /*20c0*/  LEA R4, P5, R6.reuse, UR12, 0x1 ;  /* 0x0000000c06047c11 */ /* 0x040fe4000f8a08ff */
[----:B------:R-:W-:Y:S02]  /*20d0*/  IADD3.X R7, PT, PT, R7, UR14, RZ, P3, !PT ;  /* 0x0000000e07077c10 */ /* 0x000fe40009ffe4ff */
[----:B------:R-:W-:-:S02]  /*20e0*/  LEA.HI.X R5, R6, UR13, R5, 0x1, P5 ;  /* 0x0000000d06057c11 */ /* 0x000fc4000a8f0c05 */
[----:B------:R-:W-:Y:S02]  /*20f0*/  LEA R6, P3, R8, UR12, 0x1 ;  /* 0x0000000c08067c11 */ /* 0x000fe4000f8608ff */
[----:B------:R-:W-:Y:S01]  /*2100*/  ISETP.GT.AND P6, PT, R80, -0x1, PT ;  /* 0xffffffff5000780c */ /* 0x000fe20003fc4270 */
[----:B------:R2:W-:Y:S01]  /*2110*/  LDGSTS.E.BYPASS.LTC128B.128 [R76+0x3800], desc[UR54][R4.64], P1 ;  /* 0x03800000044c7fae */ /* 0x0005e20008981a36 */
[----:B------:R-:W-:Y:S02]  /*2120*/  ISETP.GE.AND P0, PT, R82, UR5, PT ;  /* 0x0000000552007c0c */ /* 0x000fe4000bf06270 */
[----:B------:R-:W-:Y:S01]  /*2130*/  SEL R0, RZ, 0x10, !P4 ;  /* 0x00000010ff007807 */ /* 0x000fe20006000000 */
[----:B------:R-:W0:Y:S01]  /*2140*/  LDGDEPBAR ;  /* 0x00000000000079af */ /* 0x000e220000000000 */
[----:B------:R-:W-:Y:S02]  /*2150*/  LEA.HI.X R7, R8, UR13, R7, 0x1, P3 ;  /* 0x0000000d08077c11 */ /* 0x000fe400098f0c07 */
[----:B------:R-:W-:-:S02]  /*2160*/  ISETP.GE.AND P5, PT, R80, UR5, PT ;  /* 0x0000000550007c0c */ /* 0x000fc4000bfa6270 */
[----:B------:R-:W-:Y:S02]  /*2170*/  SEL R8, RZ, 0x10, !P6 ;  /* 0x00000010ff087807 */ /* 0x000fe40007000000 */
[----:B------:R-:W-:Y:S02]  /*2180*/  SEL R0, R0, RZ, !P0 ;  /* 0x000000ff00007207 */ /* 0x000fe40004000000 */
[----:B------:R-:W-:Y:S02]  /*2190*/  SEL R8, R8, RZ, !P5 ;  /* 0x000000ff08087207 */ /* 0x000fe40006800000 */
[----:B------:R-:W-:Y:S02]  /*21a0*/  IADD3 R10, P1, PT, R10, UR7, RZ ;  /* 0x000000070a0a7c10 */ /* 0x000fe4000ff3e0ff */
[----:B------:R-:W-:Y:S02]  /*21b0*/  ISETP.GE.AND P5, PT, R81, UR6, PT ;  /* 0x0000000651007c0c */ /* 0x000fe4000bfa6270 */
[----:B------:R-:W-:-:S02]  /*21c0*/  SEL R0, R0, RZ, !P2 ;  /* 0x000000ff00007207 */ /* 0x000fc40005000000 */
[----:B------:R-:W-:Y:S02]  /*21d0*/  ISETP.GT.AND P4, PT, R73, -0x1, PT ;  /* 0xffffffff4900780c */ /* 0x000fe40003f84270 */
[----:B------:R-:W-:Y:S02]  /*21e0*/  IADD3.X R9, PT, PT, R9, UR14, RZ, P1, !PT ;  /* 0x0000000e09097c10 */ /* 0x000fe40008ffe4ff */
[----:B------:R-:W-:Y:S02]  /*21f0*/  SEL R0, R0, RZ, !P5 ;  /* 0x000000ff00007207 */ /* 0x000fe40006800000 */
[----:B-1----:R-:W-:Y:S02]  /*2200*/  LEA R2, P1, R10, UR12, 0x1 ;  /* 0x0000000c0a027c11 */ /* 0x002fe4000f8208ff */
[----:B------:R-:W-:Y:S02]  /*2210*/  IADD3 R12, P5, PT, R12, UR7, RZ ;  /* 0x000000070c0c7c10 */ /* 0x000fe4000ffbe0ff */
[----:B------:R-:W-:-:S02]  /*2220*/  ISETP.GE.AND P3, PT, R73, UR5, PT ;  /* 0x0000000549007c0c */ /* 0x000fc4000bf66270 */
[----:B--2---:R-:W-:Y:S02]  /*2230*/  SEL R4, RZ, 0x10, !P4 ;  /* 0x00000010ff047807 */ /* 0x004fe40006000000 */
[----:B------:R-:W-:Y:S02]  /*2240*/  ISETP.GT.AND P6, PT, R69, -0x1, PT ;  /* 0xffffffff4500780c */ /* 0x000fe40003fc4270 */
[----:B------:R-:W-:Y:S02]  /*2250*/  ISETP.GT.AND P4, PT, R65, -0x1, PT ;  /* 0xffffffff4100780c */ /* 0x000fe40003f84270 */
[----:B------:R-:W-:Y:S02]  /*2260*/  LEA.HI.X R3, R10, UR13, R9, 0x1, P1 ;  /* 0x0000000d0a037c11 */ /* 0x000fe400088f0c09 */
[----:B------:R-:W-:Y:S02]  /*2270*/  IADD3.X R11, PT, PT, R11, UR14, RZ, P5, !PT ;  /* 0x0000000e0b0b7c10 */ /* 0x000fe4000affe4ff */
[----:B------:R-:W-:-:S02]  /*2280*/  LEA R10, P5, R12, UR12, 0x1 ;  /* 0x0000000c0c0a7c11 */ /* 0x000fc4000f8a08ff */
[----:B------:R-:W-:Y:S02]  /*2290*/  SEL R4, R4, RZ, !P3 ;  /* 0x000000ff04047207 */ /* 0x000fe40005800000 */
[----:B------:R-:W-:Y:S02]  /*22a0*/  ISETP.GE.AND P0, PT, R69, UR5, PT ;  /* 0x0000000545007c0c */ /* 0x000fe4000bf06270 */
[----:B------:R-:W-:Y:S02]  /*22b0*/  ISETP.GE.AND P1, PT, R65, UR5, PT ;  /* 0x0000000541007c0c */ /* 0x000fe4000bf26270 */
[----:B------:R-:W-:Y:S02]  /*22c0*/  SEL R5, RZ, 0x10, !P6 ;  /* 0x00000010ff057807 */ /* 0x000fe40007000000 */
[----:B------:R-:W-:Y:S02]  /*22d0*/  SEL R9, RZ, 0x10, !P4 ;  /* 0x00000010ff097807 */ /* 0x000fe40006000000 */
[----:B------:R-:W-:-:S02]  /*22e0*/  LEA.HI.X R11, R12, UR13, R11, 0x1, P5 ;  /* 0x0000000d0c0b7c11 */ /* 0x000fc4000a8f0c0b */
[----:B------:R-:W-:Y:S02]  /*22f0*/  ISETP.GE.AND P6, PT, R71, UR6, PT ;  /* 0x0000000647007c0c */ /* 0x000fe4000bfc6270 */
[----:B------:R-:W-:Y:S02]  /*2300*/  SEL R4, R4, RZ, !P2 ;  /* 0x000000ff04047207 */ /* 0x000fe40005000000 */
[----:B------:R-:W-:Y:S02]  /*2310*/  ISETP.GT.AND P5, PT, R81, -0x1, PT ;  /* 0xffffffff5100780c */ /* 0x000fe40003fa4270 */
[----:B------:R-:W-:Y:S02]  /*2320*/  SEL R5, R5, RZ, !P0 ;  /* 0x000000ff05057207 */ /* 0x000fe40004000000 */
[----:B------:R-:W-:Y:S02]  /*2330*/  SEL R9, R9, RZ, !P1 ;  /* 0x000000ff09097207 */ /* 0x000fe40004800000 */
[----:B------:R-:W-:-:S02]  /*2340*/  IADD3 R14, P1, PT, R14, UR7, RZ ;  /* 0x000000070e0e7c10 */ /* 0x000fc4000ff3e0ff */
[----:B------:R-:W-:Y:S02]  /*2350*/  SEL R4, R4, RZ, !P6 ;  /* 0x000000ff04047207 */ /* 0x000fe40007000000 */
[----:B------:R-:W-:Y:S02]  /*2360*/  SEL R0, R0, RZ, P5 ;  /* 0x000000ff00007207 */ /* 0x000fe40002800000 */
[----:B------:R-:W-:Y:S02]  /*2370*/  ISETP.GE.AND P6, PT, R67, UR6, PT ;  /* 0x0000000643007c0c */ /* 0x000fe4000bfc6270 */
[----:B------:R-:W-:Y:S02]  /*2380*/  SEL R5, R5, RZ, !P2 ;  /* 0x000000ff05057207 */ /* 0x000fe40005000000 */
[----:B------:R-:W-:Y:S02]  /*2390*/  ISETP.GT.AND P5, PT, R71, -0x1, PT ;  /* 0xffffffff4700780c */ /* 0x000fe40003fa4270 */
[----:B------:R-:W-:-:S02]  /*23a0*/  ISETP.GE.AND P3, PT, R78, UR6, PT ;  /* 0x000000064e007c0c */ /* 0x000fc4000bf66270 */
[----:B------:R-:W-:Y:S02]  /*23b0*/  SEL R8, R8, RZ, !P2 ;  /* 0x000000ff08087207 */ /* 0x000fe40005000000 */
[----:B------:R-:W-:Y:S02]  /*23c0*/  IADD3.X R13, PT, PT, R13, UR14, RZ, P1, !PT ;  /* 0x0000000e0d0d7c10 */ /* 0x000fe40008ffe4ff */
[----:B------:R-:W-:Y:S02]  /*23d0*/  IADD3 R16, P1, PT, R16, UR7, RZ ;  /* 0x0000000710107c10 */ /* 0x000fe4000ff3e0ff */
[----:B------:R-:W-:Y:S02]  /*23e0*/  SEL R5, R5, RZ, !P6 ;  /* 0x000000ff05057207 */ /* 0x000fe40007000000 */
[----:B------:R-:W-:Y:S02]  /*23f0*/  SEL R4, R4, RZ, P5 ;  /* 0x000000ff04047207 */ /* 0x000fe40002800000 */
[----:B------:R-:W-:-:S02]  /*2400*/  SEL R8, R8, RZ, !P3 ;  /* 0x000000ff08087207 */ /* 0x000fc40005800000 */
[----:B------:R-:W-:Y:S02]  /*2410*/  ISETP.GT.AND P6, PT, R78, -0x1, PT ;  /* 0xffffffff4e00780c */ /* 0x000fe40003fc4270 */
[----:B------:R-:W-:Y:S02]  /*2420*/  LEA R12, P5, R14, UR12, 0x1 ;  /* 0x0000000c0e0c7c11 */ /* 0x000fe4000f8a08ff */
[----:B------:R-:W-:Y:S02]  /*2430*/  ISETP.GT.AND P0, PT, R61, -0x1, PT ;  /* 0xffffffff3d00780c */ /* 0x000fe40003f04270 */
[----:B------:R-:W-:Y:S02]  /*2440*/  IADD3.X R15, PT, PT, R15, UR14, RZ, P1, !PT ;  /* 0x0000000e0f0f7c10 */ /* 0x000fe40008ffe4ff */
[----:B------:R-:W-:Y:S02]  /*2450*/  LEA R80, P1, R16, UR12, 0x1 ;  /* 0x0000000c10507c11 */ /* 0x000fe4000f8208ff */
[----:B------:R-:W-:-:S02]  /*2460*/  ISETP.GT.AND P4, PT, R67, -0x1, PT ;  /* 0xffffffff4300780c */ /* 0x000fc40003f84270 */
[----:B------:R-:W-:Y:S02]  /*2470*/  SEL R8, R8, RZ, P6 ;  /* 0x000000ff08087207 */ /* 0x000fe40003000000 */
[----:B------:R-:W-:Y:S02]  /*2480*/  LEA.HI.X R13, R14, UR13, R13, 0x1, P5 ;  /* 0x0000000d0e0d7c11 */ /* 0x000fe4000a8f0c0d */
[----:B------:R-:W-:Y:S02]  /*2490*/  ISETP.GE.AND P3, PT, R61, UR5, PT ;  /* 0x000000053d007c0c */ /* 0x000fe4000bf66270 */
[----:B------:R-:W-:Y:S02]  /*24a0*/  ISETP.GE.AND P6, PT, R63, UR6, PT ;  /* 0x000000063f007c0c */ /* 0x000fe4000bfc6270 */
[----:B------:R-:W-:Y:S02]  /*24b0*/  SEL R9, R9, RZ, !P2 ;  /* 0x000000ff09097207 */ /* 0x000fe40005000000 */
[----:B------:R-:W-:-:S02]  /*24c0*/  SEL R14, RZ, 0x10, !P0 ;  /* 0x00000010ff0e7807 */ /* 0x000fc40004000000 */
[----:B------:R-:W-:Y:S02]  /*24d0*/  PLOP3.LUT P5, PT, PT, PT, UP0, 0x40, 0x4 ;  /* 0x000000000004781c */ /* 0x000fe40003fae808 */
[----:B------:R-:W-:Y:S02]  /*24e0*/  LEA.HI.X R81, R16, UR13, R15, 0x1, P1 ;  /* 0x0000000d10517c11 */ /* 0x000fe400088f0c0f */
[----:B------:R-:W-:Y:S02]  /*24f0*/  PLOP3.LUT P1, PT, PT, PT, UP0, 0x40, 0x4 ;  /* 0x000000000004781c */ /* 0x000fe40003f2e808 */
[----:B------:R-:W-:Y:S02]  /*2500*/  SEL R5, R5, RZ, P4 ;  /* 0x000000ff05057207 */ /* 0x000fe40002000000 */
[----:B------:R-:W-:Y:S02]  /*2510*/  ISETP.GT.AND P4, PT, R63, -0x1, PT ;  /* 0xffffffff3f00780c */ /* 0x000fe40003f84270 */
[----:B------:R-:W-:-:S02]  /*2520*/  SEL R9, R9, RZ, !P6 ;  /* 0x000000ff09097207 */ /* 0x000fc40007000000 */
[----:B------:R-:W-:Y:S02]  /*2530*/  SEL R14, R14, RZ, !P3 ;  /* 0x000000ff0e0e7207 */ /* 0x000fe40005800000 */
[----:B------:R-:W-:Y:S02]  /*2540*/  SEL R0, R0, RZ, P5 ;  /* 0x000000ff00007207 */ /* 0x000fe40002800000 */
[----:B------:R-:W-:Y:S02]  /*2550*/  PLOP3.LUT P0, PT, PT, PT, UP0, 0x40, 0x4 ;  /* 0x000000000004781c */ /* 0x000fe40003f0e808 */
[----:B------:R-:W-:Y:S02]  /*2560*/  SEL R8, R8, RZ, P1 ;  /* 0x000000ff08087207 */ /* 0x000fe40000800000 */
[----:B------:R-:W-:Y:S02]  /*2570*/  ISETP.GE.AND P6, PT, R59, UR6, PT ;  /* 0x000000063b007c0c */ /* 0x000fe4000bfc6270 */
[----:B------:R-:W-:-:S02]  /*2580*/  SEL R9, R9, RZ, P4 ;  /* 0x000000ff09097207 */ /* 0x000fc40002000000 */
[----:B------:R-:W-:Y:S02]  /*2590*/  SEL R14, R14, RZ, !P2 ;  /* 0x000000ff0e0e7207 */ /* 0x000fe40005000000 */
[----:B------:R-:W-:Y:S02]  /*25a0*/  ISETP.NE.U32.AND P4, PT, R0, RZ, PT ;  /* 0x000000ff0000720c */ /* 0x000fe40003f85070 */
[----:B------:R-:W-:Y:S02]  /*25b0*/  SEL R4, R4, RZ, P0 ;  /* 0x000000ff04047207 */ /* 0x000fe40000000000 */
[----:B------:R-:W-:Y:S02]  /*25c0*/  ISETP.NE.U32.AND P3, PT, R8, RZ, PT ;  /* 0x000000ff0800720c */ /* 0x000fe40003f65070 */
[----:B------:R-:W-:Y:S02]  /*25d0*/  PLOP3.LUT P1, PT, PT, PT, UP0, 0x40, 0x4 ;  /* 0x000000000004781c */ /* 0x000fe40003f2e808 */
[----:B------:R-:W-:-:S02]  /*25e0*/  PLOP3.LUT P0, PT, PT, PT, UP0, 0x40, 0x4 ;  /* 0x000000000004781c */ /* 0x000fc40003f0e808 */
[----:B------:R-:W-:Y:S02]  /*25f0*/  ISETP.GT.AND P5, PT, R59, -0x1, PT ;  /* 0xffffffff3b00780c */ /* 0x000fe40003fa4270 */
[----:B------:R-:W-:Y:S01]  /*2600*/  SEL R14, R14, RZ, !P6 ;  /* 0x000000ff0e0e7207 */ /* 0x000fe20007000000 */
[----:B------:R-:W-:Y:S01]  /*2610*/  LDGSTS.E.BYPASS.LTC128B.128 [R76+0x4000], desc[UR54][R6.64], P4 ;  /* 0x04000000064c7fae */ /* 0x000fe2000a181a36 */
[----:B------:R-:W-:Y:S02]  /*2620*/  SEL R5, R5, RZ, P1 ;  /* 0x000000ff05057207 */ /* 0x000fe40000800000 */
[----:B------:R-:W-:Y:S01]  /*2630*/  SEL R9, R9, RZ, P0 ;  /* 0x000000ff09097207 */ /* 0x000fe20000000000 */
[----:B------:R1:W-:Y:S01]  /*2640*/  LDGSTS.E.BYPASS.LTC128B.128 [R76+0x4800], desc[UR54][R2.64], P3 ;  /* 0x04800000024c7fae */ /* 0x0003e20009981a36 */
[----:B------:R-:W-:Y:S02]  /*2650*/  PLOP3.LUT P0, PT, PT, PT, UP0, 0x40, 0x4 ;  /* 0x000000000004781c */ /* 0x000fe40003f0e808 */
[----:B------:R-:W-:-:S02]  /*2660*/  SEL R14, R14, RZ, P5 ;  /* 0x000000ff0e0e7207 */ /* 0x000fc40002800000 */
[----:B------:R-:W-:Y:S02]  /*2670*/  ISETP.NE.U32.AND P1, PT, R4, RZ, PT ;  /* 0x000000ff0400720c */ /* 0x000fe40003f25070 */
[----:B------:R-:W-:Y:S02]  /*2680*/  ISETP.NE.U32.AND P6, PT, R5, RZ, PT ;  /* 0x000000ff0500720c */ /* 0x000fe40003fc5070 */
[----:B------:R-:W-:Y:S02]  /*2690*/  ISETP.NE.U32.AND P5, PT, R9, RZ, PT ;  /* 0x000000ff0900720c */ /* 0x000fe40003fa5070 */
[----:B------:R-:W-:Y:S02]  /*26a0*/  SEL R14, R14, RZ, P0 ;  /* 0x000000ff0e0e7207 */ /* 0x000fe40000000000 */
[----:B------:R-:W-:Y:S02]  /*26b0*/  IADD3 R18, P0, PT, R18, UR7, RZ ;  /* 0x0000000712127c10 */ /* 0x000fe4000ff1e0ff */
[----:B------:R-:W-:-:S02]  /*26c0*/  ISETP.NE.U32.AND P3, PT, R14, RZ, PT ;  /* 0x000000ff0e00720c */ /* 0x000fc40003f65070 */
[----:B------:R-:W-:Y:S01]  /*26d0*/  IADD3.X R17, PT, PT, R17, UR14, RZ, P0, !PT ;  /* 0x0000000e11117c10 */ /* 0x000fe200087fe4ff */
[----:B------:R-:W-:Y:S01]  /*26e0*/  LDGSTS.E.BYPASS.LTC128B.128 [R76+0x5000], desc[UR54][R10.64], P1 ;  /* 0x050000000a4c7fae */ /* 0x000fe20008981a36 */
[C---:B------:R-:W-:Y:S02]  /*26f0*/  LEA R4, P0, R18.reuse, UR12, 0x1 ;  /* 0x0000000c12047c11 */ /* 0x040fe4000f8008ff */
[C---:B------:R-:W-:Y:S01]  /*2700*/  ISETP.GT.AND P4, PT, R57.reuse, -0x1, PT ;  /* 0xffffffff3900780c */ /* 0x040fe20003f84270 */
[----:B------:R-:W-:Y:S01]  /*2710*/  LDGSTS.E.BYPASS.LTC128B.128 [R76+0x5800], desc[UR54][R12.64], P6 ;  /* 0x058000000c4c7fae */ /* 0x000fe2000b181a36 */
[----:B------:R-:W-:Y:S02]  /*2720*/  LEA.HI.X R5, R18, UR13, R17, 0x1, P0 ;  /* 0x0000000d12057c11 */ /* 0x000fe400080f0c11 */
[----:B------:R-:W-:Y:S01]  /*2730*/  ISETP.GE.AND P1, PT, R57, UR5, PT ;  /* 0x0000000539007c0c */ /* 0x000fe2000bf26270 */
[----:B------:R-:W-:Y:S01]  /*2740*/  LDGSTS.E.BYPASS.LTC128B.128 [R76+0x6000], desc[UR54][R80.64], P5 ;  /* 0x06000000504c7fae */ /* 0x000fe2000a981a36 */
[----:B------:R-:W-:-:S02]  /*2750*/  SEL R0, RZ, 0x10, !P4 ;  /* 0x00000010ff007807 */ /* 0x000fc40006000000 */
[C---:B------:R-:W-:Y:S01]  /*2760*/  ISETP.GT.AND P5, PT, R49.reuse, -0x1, PT ;  /* 0xffffffff3100780c */ /* 0x040fe20003fa4270 */
[----:B------:R2:W-:Y:S01]  /*2770*/  LDGSTS.E.BYPASS.LTC128B.128 [R76+0x6800], desc[UR54][R4.64], P3 ;  /* 0x06800000044c7fae */ /* 0x0005e20009981a36 */
[----:B------:R-:W-:Y:S02]  /*2780*/  SEL R0, R0, RZ, !P1 ;  /* 0x000000ff00007207 */ /* 0x000fe40004800000 */
[----:B------:R-:W-:Y:S02]  /*2790*/  ISETP.GE.AND P1, PT, R49, UR5, PT ;  /* 0x0000000531007c0c */ /* 0x000fe4000bf26270 */
[----:B------:R-:W-:Y:S02]  /*27a0*/  IADD3 R20, P4, PT, R20, UR7, RZ ;  /* 0x0000000714147c10 */ /* 0x000fe4000ff9e0ff */
[----:B------:R-:W-:Y:S02]  /*27b0*/  ISETP.GT.AND P6, PT, R53, -0x1, PT ;  /* 0xffffffff3500780c */ /* 0x000fe40003fc4270 */
[----:B------:R-:W-:-:S02]  /*27c0*/  IADD3.X R19, PT, PT, R19, UR14, RZ, P4, !PT ;  /* 0x0000000e13137c10 */ /* 0x000fc4000a7fe4ff */
[----:B-1----:R-:W-:Y:S02]  /*27d0*/  LEA R2, P4, R20, UR12, 0x1 ;  /* 0x0000000c14027c11 */ /* 0x002fe4000f8808ff */
[----:B------:R-:W-:Y:S02]  /*27e0*/  ISETP.GE.AND P3, PT, R55, UR6, PT ;  /* 0x0000000637007c0c */ /* 0x000fe4000bf66270 */
[----:B------:R-:W-:Y:S02]  /*27f0*/  SEL R0, R0, RZ, !P2 ;  /* 0x000000ff00007207 */ /* 0x000fe40005000000 */
[----:B------:R-:W-:Y:S02]  /*2800*/  LEA.HI.X R3, R20, UR13, R19, 0x1, P4 ;  /* 0x0000000d14037c11 */ /* 0x000fe4000a0f0c13 */
[----:B------:R-:W-:Y:S02]  /*2810*/  ISETP.GE.AND P4, PT, R45, UR5, PT ;  /* 0x000000052d007c0c */ /* 0x000fe4000bf86270 */
[----:B------:R-:W-:-:S02]  /*2820*/  SEL R0, R0, RZ, !P3 ;  /* 0x000000ff00007207 */ /* 0x000fc40005800000 */
[----:B------:R-:W-:Y:S02]  /*2830*/  ISETP.GE.AND P0, PT, R53, UR5, PT ;  /* 0x0000000535007c0c */ /* 0x000fe4000bf06270 */
[----:B------:R-:W-:Y:S02]  /*2840*/  IADD3 R22, P3, PT, R22, UR16, RZ ;  /* 0x0000001016167c10 */ /* 0x000fe4000ff7e0ff */
[----:B--2---:R-:W-:Y:S02]  /*2850*/  SEL R5, RZ, 0x10, !P5 ;  /* 0x00000010ff057807 */ /* 0x004fe40006800000 */
[----:B------:R-:W-:Y:S02]  /*2860*/  SEL R4, RZ, 0x10, !P6 ;  /* 0x00000010ff047807 */ /* 0x000fe40007000000 */
[----:B------:R-:W-:Y:S02]  /*2870*/  SEL R5, R5, RZ, !P1 ;  /* 0x000000ff05057207 */ /* 0x000fe40004800000 */
[----:B------:R-:W-:-:S02]  /*2880*/  IADD3 R26, P1, PT, R26, UR16, RZ ;  /* 0x000000101a1a7c10 */ /* 0x000fc4000ff3e0ff */
[----:B------:R-:W-:Y:S02]  /*2890*/  ISETP.GT.AND P6, PT, R45, -0x1, PT ;  /* 0xffffffff2d00780c */ /* 0x000fe40003fc4270 */
[----:B------:R-:W-:Y:S02]  /*28a0*/  IADD3.X R25, PT, PT, R25, UR15, RZ, P1, !PT ;  /* 0x0000000f19197c10 */ /* 0x000fe40008ffe4ff */
[----:B------:R-:W-:Y:S02]  /*28b0*/  IADD3 R28, P1, PT, R28, UR16, RZ ;  /* 0x000000101c1c7c10 */ /* 0x000fe4000ff3e0ff */
[----:B------:R-:W-:Y:S02]  /*28c0*/  SEL R10, RZ, 0x10, !P6 ;  /* 0x00000010ff0a7807 */ /* 0x000fe40007000000 */
[----:B------:R-:W-:Y:S02]  /*28d0*/  IADD3.X R27, PT, PT, R27, UR15, RZ, P1, !PT ;  /* 0x0000000f1b1b7c10 */ /* 0x000fe40008ffe4ff */
[----:B------:R-:W-:-:S02]  /*28e0*/  LEA R16, P1, R28, UR12, 0x1 ;  /* 0x0000000c1c107c11 */ /* 0x000fc4000f8208ff */
[----:B------:R-:W-:Y:S02]  /*28f0*/  SEL R10, R10, RZ, !P4 ;  /* 0x000000ff0a0a7207 */ /* 0x000fe40006000000 */
[----:B------:R-:W-:Y:S02]  /*2900*/  LEA.HI.X R17, R28, UR13, R27, 0x1, P1 ;  /* 0x0000000d1c117c11 */ /* 0x000fe400088f0c1b */
[----:B------:R-:W-:Y:S02]  /*2910*/  ISETP.GT.AND P1, PT, R55, -0x1, PT ;  /* 0xffffffff3700780c */ /* 0x000fe40003f24270 */
[----:B------:R-:W-:Y:S02]  /*2920*/  SEL R10, R10, RZ, !P2 ;  /* 0x000000ff0a0a7207 */ /* 0x000fe40005000000 */
[----:B------:R-:W-:Y:S02]  /*2930*/  SEL R0, R0, RZ, P1 ;  /* 0x000000ff00007207 */ /* 0x000fe40000800000 */
[----:B------:R-:W-:-:S02]  /*2940*/  ISETP.GE.AND P1, PT, R44, UR6, PT ;  /* 0x000000062c007c0c */ /* 0x000fc4000bf26270 */
[----:B------:R-:W-:Y:S02]  /*2950*/  SEL R4, R4, RZ, !P0 ;  /* 0x000000ff04047207 */ /* 0x000fe40004000000 */
[----:B------:R-:W-:Y:S02]  /*2960*/  IADD3 R24, P0, PT, R24, UR16, RZ ;  /* 0x0000001018187c10 */ /* 0x000fe4000ff1e0ff */
[----:B------:R-:W-:Y:S02]  /*2970*/  SEL R10, R10, RZ, !P1 ;  /* 0x000000ff0a0a7207 */ /* 0x000fe40004800000 */
[----:B------:R-:W-:Y:S02]  /*2980*/  IADD3.X R21, PT, PT, R21, UR15, RZ, P3, !PT ;  /* 0x0000000f15157c10 */ /* 0x000fe40009ffe4ff */
[----:B------:R-:W-:Y:S02]  /*2990*/  IADD3 R30, P1, PT, R30, UR16, RZ ;  /* 0x000000101e1e7c10 */ /* 0x000fe4000ff3e0ff */
[----:B------:R-:W-:-:S02]  /*29a0*/  LEA R6, P3, R22, UR12, 0x1 ;  /* 0x0000000c16067c11 */ /* 0x000fc4000f8608ff */
[----:B------:R-:W-:Y:S02]  /*29b0*/  IADD3.X R23, PT, PT, R23, UR15, RZ, P0, !PT ;  /* 0x0000000f17177c10 */ /* 0x000fe400087fe4ff */
[----:B------:R-:W-:Y:S02]  /*29c0*/  LEA R8, P0, R24, UR12, 0x1 ;  /* 0x0000000c18087c11 */ /* 0x000fe4000f8008ff */
[----:B------:R-:W-:Y:S02]  /*29d0*/  ISETP.GT.AND P5, PT, R43, -0x1, PT ;  /* 0xffffffff2b00780c */ /* 0x000fe40003fa4270 */
[----:B------:R-:W-:Y:S02]  /*29e0*/  ISETP.GT.AND P4, PT, R41, -0x1, PT ;  /* 0xffffffff2900780c */ /* 0x000fe40003f84270 */
[----:B------:R-:W-:Y:S02]  /*29f0*/  IADD3.X R29, PT, PT, R29, UR15, RZ, P1, !PT ;  /* 0x0000000f1d1d7c10 */ /* 0x000fe40008ffe4ff */
[----:B------:R-:W-:-:S02]  /*2a00*/  LEA.HI.X R7, R22, UR13, R21, 0x1, P3 ;  /* 0x0000000d16077c11 */ /* 0x000fc400098f0c15 */
[----:B------:R-:W-:Y:S02]  /*2a10*/  LEA R18, P1, R30, UR12, 0x1 ;  /* 0x0000000c1e127c11 */ /* 0x000fe4000f8208ff */
[----:B------:R-:W-:Y:S02]  /*2a20*/  ISETP.GE.AND P3, PT, R43, UR5, PT ;  /* 0x000000052b007c0c */ /* 0x000fe4000bf66270 */
[----:B------:R-:W-:Y:S02]  /*2a30*/  LEA.HI.X R9, R24, UR13, R23, 0x1, P0 ;  /* 0x0000000d18097c11 */ /* 0x000fe400080f0c17 */
[----:B------:R-:W-:Y:S02]  /*2a40*/  SEL R11, RZ, 0x10, !P5 ;  /* 0x00000010ff0b7807 */ /* 0x000fe40006800000 */
[----:B------:R-:W-:Y:S02]  /*2a50*/  ISETP.GE.AND P0, PT, R41, UR5, PT ;  /* 0x0000000529007c0c */ /* 0x000fe4000bf06270 */
[----:B------:R-:W-:-:S02]  /*2a60*/  SEL R14, RZ, 0x10, !P4 ;  /* 0x00000010ff0e7807 */ /* 0x000fc40006000000 */
[----:B------:R-:W-:Y:S02]  /*2a70*/  LEA R12, P6, R26, UR12, 0x1 ;  /* 0x0000000c1a0c7c11 */ /* 0x000fe4000f8c08ff */
[----:B------:R-:W-:Y:S02]  /*2a80*/  LEA.HI.X R19, R30, UR13, R29, 0x1, P1 ;  /* 0x0000000d1e137c11 */ /* 0x000fe400088f0c1d */
[----:B------:R-:W-:Y:S02]  /*2a90*/  ISETP.GT.AND P5, PT, R39, -0x1, PT ;  /* 0xffffffff2700780c */ /* 0x000fe40003fa4270 */
[----:B------:R-:W-:Y:S02]  /*2aa0*/  SEL R11, R11, RZ, !P3 ;  /* 0x000000ff0b0b7207 */ /* 0x000fe40005800000 */
[----:B------:R-:W-:Y:S02]  /*2ab0*/  ISETP.GE.AND P4, PT, R51, UR6, PT ;  /* 0x0000000633007c0c */ /* 0x000fe4000bf86270 */
[----:B------:R-:W-:-:S02]  /*2ac0*/  SEL R4, R4, RZ, !P2 ;  /* 0x000000ff04047207 */ /* 0x000fc40005000000 */
[----:B------:R-:W-:Y:S01]  /*2ad0*/  PLOP3.LUT P1, PT, PT, PT, UP0, 0x40, 0x4 ;  /* 0x000000000004781c */ /* 0x000fe20003f2e808 */
[----:B------:R-:W-:Y:S01]  /*2ae0*/  UISETP.GE.AND UP0, UPT, UR23, UR17, UPT ;  /* 0x000000111700728c */ /* 0x000fe2000bf06270 */
[----:B------:R-:W-:Y:S02]  /*2af0*/  ISETP.GE.AND P3, PT, R47, UR6, PT ;  /* 0x000000062f007c0c */ /* 0x000fe4000bf66270 */
[----:B------:R-:W-:Y:S02]  /*2b00*/  SEL R5, R5, RZ, !P2 ;  /* 0x000000ff05057207 */ /* 0x000fe40005000000 */
[----:B------:R-:W-:Y:S02]  /*2b10*/  SEL R14, R14, RZ, !P0 ;  /* 0x000000ff0e0e7207 */ /* 0x000fe40004000000 */
[----:B------:R-:W-:Y:S02]  /*2b20*/  ISETP.GT.AND P0, PT, R37, -0x1, PT ;  /* 0xffffffff2500780c */ /* 0x000fe40003f04270 */
[----:B------:R-:W-:-:S02]  /*2b30*/  LEA.HI.X R13, R26, UR13, R25, 0x1, P6 ;  /* 0x0000000d1a0d7c11 */ /* 0x000fc4000b0f0c19 */
[----:B------:R-:W-:Y:S02]  /*2b40*/  ISETP.GE.AND P6, PT, R39, UR5, PT ;  /* 0x0000000527007c0c */ /* 0x000fe4000bfc6270 */
[----:B------:R-:W-:Y:S02]  /*2b50*/  SEL R4, R4, RZ, !P4 ;  /* 0x000000ff04047207 */ /* 0x000fe40006000000 */
[----:B------:R-:W-:Y:S02]  /*2b60*/  SEL R15, RZ, 0x10, !P5 ;  /* 0x00000010ff0f7807 */ /* 0x000fe40006800000 */
[----:B------:R-:W-:Y:S02]  /*2b70*/  SEL R0, R0, RZ, P1 ;  /* 0x000000ff00007207 */ /* 0x000fe40000800000 */
[----:B------:R-:W-:Y:S02]  /*2b80*/  SEL R5, R5, RZ, !P3 ;  /* 0x000000ff05057207 */ /* 0x000fe40005800000 */
[----:B------:R-:W-:-:S02]  /*2b90*/  ISETP.GE.AND P4, PT, R42, UR6, PT ;  /* 0x000000062a007c0c */ /* 0x000fc4000bf86270 */
[----:B------:R-:W-:Y:S02]  /*2ba0*/  SEL R11, R11, RZ, !P2 ;  /* 0x000000ff0b0b7207 */ /* 0x000fe40005000000 */
[----:B------:R-:W-:Y:S02]  /*2bb0*/  IADD3 R32, P1, PT, R32, UR16, RZ ;  /* 0x0000001020207c10 */ /* 0x000fe4000ff3e0ff */
[----:B------:R-:W-:Y:S02]  /*2bc0*/  ISETP.GE.AND P3, PT, R37, UR5, PT ;  /* 0x0000000525007c0c */ /* 0x000fe4000bf66270 */
[----:B------:R-:W-:Y:S02]  /*2bd0*/  ISETP.GT.AND P5, PT, R51, -0x1, PT ;  /* 0xffffffff3300780c */ /* 0x000fe40003fa4270 */
[----:B------:R-:W-:Y:S02]  /*2be0*/  SEL R20, RZ, 0x10, !P0 ;  /* 0x00000010ff147807 */ /* 0x000fe40004000000 */
[----:B------:R-:W-:-:S02]  /*2bf0*/  SEL R15, R15, RZ, !P6 ;  /* 0x000000ff0f0f7207 */ /* 0x000fc40007000000 */
[----:B------:R-:W-:Y:S02]  /*2c00*/  SEL R11, R11, RZ, !P4 ;  /* 0x000000ff0b0b7207 */ /* 0x000fe40006000000 */
[----:B------:R-:W-:Y:S02]  /*2c10*/  IADD3.X R31, PT, PT, R31, UR15, RZ, P1, !PT ;  /* 0x0000000f1f1f7c10 */ /* 0x000fe40008ffe4ff */
[----:B------:R-:W-:Y:S02]  /*2c20*/  IADD3 R33, P0, PT, R33, UR16, RZ ;  /* 0x0000001021217c10 */ /* 0x000fe4000ff1e0ff */
[----:B------:R-:W-:Y:S02]  /*2c30*/  ISETP.GE.AND P4, PT, R40, UR6, PT ;  /* 0x0000000628007c0c */ /* 0x000fe4000bf86270 */
[----:B------:R-:W-:Y:S02]  /*2c40*/  SEL R14, R14, RZ, !P2 ;  /* 0x000000ff0e0e7207 */ /* 0x000fe40005000000 */
[----:B------:R-:W-:-:S02]  /*2c50*/  SEL R4, R4, RZ, P5 ;  /* 0x000000ff04047207 */ /* 0x000fc40002800000 */
[----:B------:R-:W-:Y:S02]  /*2c60*/  ISETP.GT.AND P1, PT, R44, -0x1, PT ;  /* 0xffffffff2c00780c */ /* 0x000fe40003f24270 */
[----:B------:R-:W-:Y:S02]  /*2c70*/  SEL R20, R20, RZ, !P3 ;  /* 0x000000ff14147207 */ /* 0x000fe40005800000 */
[----:B------:R-:W-:Y:S02]  /*2c80*/  LEA R22, P5, R32, UR12, 0x1 ;  /* 0x0000000c20167c11 */ /* 0x000fe4000f8a08ff */
[----:B------:R-:W-:Y:S02]  /*2c90*/  ISETP.GE.AND P6, PT, R38, UR6, PT ;  /* 0x0000000626007c0c */ /* 0x000fe4000bfc6270 */
[----:B------:R-:W-:Y:S02]  /*2ca0*/  SEL R15, R15, RZ, !P2 ;  /* 0x000000ff0f0f7207 */ /* 0x000fe40005000000 */
[----:B------:R-:W-:-:S02]  /*2cb0*/  IADD3.X R34, PT, PT, R34, UR15, RZ, P0, !PT ;  /* 0x0000000f22227c10 */ /* 0x000fc400087fe4ff */
[----:B------:R-:W-:Y:S02]  /*2cc0*/  SEL R14, R14, RZ, !P4 ;  /* 0x000000ff0e0e7207 */ /* 0x000fe40006000000 */
[----:B------:R-:W-:Y:S02]  /*2cd0*/  SEL R10, R10, RZ, P1 ;  /* 0x000000ff0a0a7207 */ /* 0x000fe40000800000 */
[----:B------:R-:W-:Y:S01]  /*2ce0*/  ISETP.GE.AND P0, PT, R36, UR6, PT ;  /* 0x0000000624007c0c */ /* 0x000fe2000bf06270 */
[----:B------:R-:W-:Y:S01]  /*2cf0*/  UIMAD.WIDE.U32 UR6, UR52, UR8, URZ ;  /* 0x00000008340672a5 */ /* 0x000fe2000f8e00ff */
[----:B------:R-:W-:Y:S02]  /*2d00*/  SEL R20, R20, RZ, !P2 ;  /* 0x000000ff14147207 */ /* 0x000fe40005000000 */
[----:B------:R-:W-:Y:S02]  /*2d10*/  ISETP.GT.AND P4, PT, R47, -0x1, PT ;  /* 0xffffffff2f00780c */ /* 0x000fe40003f84270 */
[----:B------:R-:W-:-:S02]  /*2d20*/  LEA.HI.X R23, R32, UR13, R31, 0x1, P5 ;  /* 0x0000000d20177c11 */ /* 0x000fc4000a8f0c1f */
[----:B------:R-:W-:Y:S01]  /*2d30*/  PLOP3.LUT P1, PT, PT, PT, UP0, 0x40, 0x4 ;  /* 0x000000000004781c */ /* 0x000fe20003f2e808 */
[----:B------:R-:W-:Y:S01]  /*2d40*/  UMOV UR5, UR7 ;  /* 0x0000000700057c82 */ /* 0x000fe20008000000 */
[----:B------:R-:W-:Y:S01]  /*2d50*/  SEL R15, R15, RZ, !P6 ;  /* 0x000000ff0f0f7207 */ /* 0x000fe20007000000 */
[----:B------:R-:W-:Y:S01]  /*2d60*/  USHF.R.U32.HI UR5, URZ, UR9, UR5 ;  /* 0x00000009ff057299 */ /* 0x000fe20008011605 */
[----:B------:R-:W-:Y:S02]  /*2d70*/  ISETP.GT.AND P5, PT, R40, -0x1, PT ;  /* 0xffffffff2800780c */ /* 0x000fe40003fa4270 */
[----:B------:R-:W-:Y:S01]  /*2d80*/  ISETP.GT.AND P6, PT, R42, -0x1, PT ;  /* 0xffffffff2a00780c */ /* 0x000fe20003fc4270 */
[----:B------:R-:W-:Y:S01]  /*2d90*/  USEL UR51, UR52, UR5, !UP2 ;  /* 0x0000000534337287 */ /* 0x000fe2000d000000 */
[----:B------:R-:W-:Y:S02]  /*2da0*/  SEL R20, R20, RZ, !P0 ;  /* 0x000000ff14147207 */ /* 0x000fe40004000000 */
[----:B------:R-:W-:Y:S01]  /*2db0*/  SEL R5, R5, RZ, P4 ;  /* 0x000000ff05057207 */ /* 0x000fe20002000000 */
[----:B------:R-:W-:Y:S01]  /*2dc0*/  UIADD3 UR6, UPT, UPT, -UR51, URZ, URZ ;  /* 0x000000ff33067290 */ /* 0x000fe2000fffe1ff */
[----:B------:R-:W-:-:S02]  /*2dd0*/  SEL R4, R4, RZ, P1 ;  /* 0x000000ff04047207 */ /* 0x000fc40000800000 */
[----:B------:R-:W-:Y:S01]  /*2de0*/  PLOP3.LUT P0, PT, PT, PT, UP0, 0x40, 0x4 ;  /* 0x000000000004781c */ /* 0x000fe20003f0e808 */
[----:B------:R-:W1:Y:S01]  /*2df0*/  LDCU UR5, c[0x0][0x3e8] ;  /* 0x00007d00ff0577ac */ /* 0x000e620008000800 */
[----:B------:R-:W-:Y:S02]  /*2e00*/  LEA R24, P1, R33, UR12, 0x1 ;  /* 0x0000000c21187c11 */ /* 0x000fe4000f8208ff */
[----:B------:R-:W-:Y:S01]  /*2e10*/  SEL R14, R14, RZ, P5 ;  /* 0x000000ff0e0e7207 */ /* 0x000fe20002800000 */
[----:B------:R-:W-:Y:S01]  /*2e20*/  UIMAD UR19, UR19, UR6, UR52 ;  /* 0x00000006131372a4 */ /* 0x000fe2000f8e0234 */
[----:B------:R-:W-:Y:S02]  /*2e30*/  SEL R11, R11, RZ, P6 ;  /* 0x000000ff0b0b7207 */ /* 0x000fe40003000000 */
[----:B------:R-:W-:Y:S01]  /*2e40*/  PLOP3.LUT P5, PT, PT, PT, UP0, 0x40, 0x4 ;  /* 0x000000000004781c */ /* 0x000fe20003fae808 */
[----:B------:R-:W-:Y:S01]  /*2e50*/  UIMAD.WIDE.U32 UR6, UR19, UR11, URZ ;  /* 0x0000000b130672a5 */ /* 0x000fe2000f8e00ff */
[----:B------:R-:W-:-:S02]  /*2e60*/  ISETP.GT.AND P4, PT, R38, -0x1, PT ;  /* 0xffffffff2600780c */ /* 0x000fc40003f84270 */
[----:B------:R-:W-:Y:S01]  /*2e70*/  ISETP.NE.U32.AND P2, PT, R0, RZ, PT ;  /* 0x000000ff0000720c */ /* 0x000fe20003f45070 */
[----:B------:R-:W-:Y:S01]  /*2e80*/  USHF.R.U32.HI UR7, URZ, UR18, UR7 ;  /* 0x00000012ff077299 */ /* 0x000fe20008011607 */
[----:B------:R-:W-:Y:S02]  /*2e90*/  SEL R5, R5, RZ, P0 ;  /* 0x000000ff05057207 */ /* 0x000fe40000000000 */
[----:B------:R-:W-:Y:S01]  /*2ea0*/  LEA.HI.X R25, R33, UR13, R34, 0x1, P1 ;  /* 0x0000000d21197c11 */ /* 0x000fe200088f0c22 */
[----:B------:R-:W-:Y:S01]  /*2eb0*/  USEL UR50, UR19, UR7, !UP1 ;  /* 0x0000000713327287 */ /* 0x000fe2000c800000 */
[----:B------:R-:W-:Y:S01]  /*2ec0*/  PLOP3.LUT P0, PT, PT, PT, UP0, 0x40, 0x4 ;  /* 0x000000000004781c */ /* 0x000fe20003f0e808 */
[----:B-1----:R-:W-:Y:S01]  /*2ed0*/  UIADD3 UR5, UPT, UPT, UR5, -0x2, URZ ;  /* 0xfffffffe05057890 */ /* 0x002fe2000fffe0ff */
[----:B------:R-:W-:Y:S02]  /*2ee0*/  ISETP.NE.U32.AND P1, PT, R4, RZ, PT ;  /* 0x000000ff0400720c */ /* 0x000fe40003f25070 */
[----:B------:R-:W-:-:S02]  /*2ef0*/  SEL R11, R11, RZ, P5 ;  /* 0x000000ff0b0b7207 */ /* 0x000fc40002800000 */
[----:B------:R-:W-:Y:S01]  /*2f00*/  SEL R15, R15, RZ, P4 ;  /* 0x000000ff0f0f7207 */ /* 0x000fe20002000000 */
[----:B------:R1:W-:Y:S01]  /*2f10*/  LDGSTS.E.BYPASS.LTC128B.128 [R76+0x7000], desc[UR54][R2.64], P2 ;  /* 0x07000000024c7fae */ /* 0x0003e20009181a36 */
[----:B------:R-:W-:Y:S02]  /*2f20*/  PLOP3.LUT P5, PT, PT, PT, UP0, 0x40, 0x4 ;  /* 0x000000000004781c */ /* 0x000fe40003fae808 */
[----:B------:R-:W-:Y:S01]  /*2f30*/  ISETP.GT.AND P3, PT, R36, -0x1, PT ;  /* 0xffffffff2400780c */ /* 0x000fe20003f64270 */
[----:B------:R-:W0:Y:S01]  /*2f40*/  LDGDEPBAR ;  /* 0x00000000000079af */ /* 0x000e220000000000 */
[----:B------:R-:W-:Y:S02]  /*2f50*/  SEL R10, R10, RZ, P0 ;  /* 0x000000ff0a0a7207 */ /* 0x000fe40000000000 */
[----:B------:R-:W-:Y:S01]  /*2f60*/  PLOP3.LUT P0, PT, PT, PT, UP0, 0x40, 0x4 ;  /* 0x000000000004781c */ /* 0x000fe20003f0e808 */
[----:B------:R1:W-:Y:S01]  /*2f70*/  LDGSTS.E.BYPASS.LTC128B.128 [R76+0x7800], desc[UR54][R6.64], P1 ;  /* 0x07800000064c7fae */ /* 0x0003e20008981a36 */
[----:B------:R-:W-:-:S02]  /*2f80*/  SEL R15, R15, RZ, P5 ;  /* 0x000000ff0f0f7207 */ /* 0x000fc40002800000 */
[----:B------:R-:W-:Y:S02]  /*2f90*/  SEL R20, R20, RZ, P3 ;  /* 0x000000ff14147207 */ /* 0x000fe40001800000 */
[----:B------:R-:W-:Y:S01]  /*2fa0*/  PLOP3.LUT P5, PT, PT, PT, UP0, 0x40, 0x4 ;  /* 0x000000000004781c */ /* 0x000fe20003fae808 */
[----:B------:R-:W-:Y:S01]  /*2fb0*/  UISETP.GE.AND UP0, UPT, UR5, -0x1, UPT ;  /* 0xffffffff0500788c */ /* 0x000fe2000bf06270 */
[----:B------:R-:W-:Y:S02]  /*2fc0*/  SEL R14, R14, RZ, P0 ;  /* 0x000000ff0e0e7207 */ /* 0x000fe40000000000 */
[----:B------:R-:W-:Y:S02]  /*2fd0*/  ISETP.NE.U32.AND P4, PT, R5, RZ, PT ;  /* 0x000000ff0500720c */ /* 0x000fe40003f85070 */
[----:B------:R-:W-:Y:S02]  /*2fe0*/  ISETP.NE.U32.AND P3, PT, R10, RZ, PT ;  /* 0x000000ff0a00720c */ /* 0x000fe40003f65070 */
[----:B------:R-:W-:-:S02]  /*2ff0*/  SEL R20, R20, RZ, P5 ;  /* 0x000000ff14147207 */ /* 0x000fc40002800000 */
[----:B------:R-:W-:Y:S02]  /*3000*/  ISETP.NE.U32.AND P0, PT, R11, RZ, PT ;  /* 0x000000ff0b00720c */ /* 0x000fe40003f05070 */
[----:B------:R-:W-:Y:S02]  /*3010*/  ISETP.NE.U32.AND P2, PT, R14, RZ, PT ;  /* 0x000000ff0e00720c */ /* 0x000fe40003f45070 */
[----:B------:R-:W-:Y:S02]  /*3020*/  ISETP.NE.U32.AND P5, PT, R15, RZ, PT ;  /* 0x000000ff0f00720c */ /* 0x000fe40003fa5070 */
[----:B------:R-:W-:Y:S01]  /*3030*/  ISETP.NE.U32.AND P1, PT, R20, RZ, PT ;  /* 0x000000ff1400720c */ /* 0x000fe20003f25070 */
[----:B------:R1:W-:Y:S01]  /*3040*/  LDGSTS.E.BYPASS.LTC128B.128 [R76+0x8000], desc[UR54][R8.64], P4 ;  /* 0x08000000084c7fae */ /* 0x0003e2000a181a36 */
[----:B------:R-:W-:Y:S02]  /*3050*/  SHF.R.U32.HI R0, RZ, 0x4, R48 ;  /* 0x00000004ff007819 */ /* 0x000fe40000011630 */
[----:B------:R-:W-:Y:S01]  /*3060*/  LOP3.LUT R73, R88, 0x4, RZ, 0xc0, !PT ;  /* 0x0000000458497812 */ /* 0x000fe200078ec0ff */
[----:B------:R1:W-:Y:S01]  /*3070*/  LDGSTS.E.BYPASS.LTC128B.128 [R76+0x8800], desc[UR54][R12.64], P3 ;  /* 0x088000000c4c7fae */ /* 0x0003e20009981a36 */
[----:B------:R-:W-:-:S03]  /*3080*/  LOP3.LUT R0, R0, 0x3c, RZ, 0xc0, !PT ;  /* 0x0000003c00007812 */ /* 0x000fc600078ec0ff */
[----:B------:R1:W-:Y:S02]  /*3090*/  LDGSTS.E.BYPASS.LTC128B.128 [R76+0x9000], desc[UR54][R16.64], P0 ;  /* 0x09000000104c7fae */ /* 0x0003e40008181a36 */
[----:B------:R-:W-:Y:S02]  /*30a0*/  IMAD R73, R0, 0xa, R73 ;  /* 0x0000000a00497824 */ /* 0x000fe400078e0249 */
[----:B------:R1:W-:Y:S04]  /*30b0*/  LDGSTS.E.BYPASS.LTC128B.128 [R76+0x9800], desc[UR54][R18.64], P2 ;  /* 0x09800000124c7fae */ /* 0x0003e80009181a36 */
[----:B------:R1:W-:Y:S04]  /*30c0*/  LDGSTS.E.BYPASS.LTC128B.128 [R76+0xa000], desc[UR54][R22.64], P5 ;  /* 0x0a000000164c7fae */ /* 0x0003e8000a981a36 */
[----:B------:R1:W-:Y:S04]  /*30d0*/  LDGSTS.E.BYPASS.LTC128B.128 [R76+0xa800], desc[UR54][R24.64], P1 ;  /* 0x0a800000184c7fae */ /* 0x0003e80008981a36 */
[----:B------:R-:W0:Y:S01]  /*30e0*/  LDGDEPBAR ;  /* 0x00000000000079af */ /* 0x000e220000000000 */
[----:B------:R-:W-:-:S04]  /*30f0*/  DEPBAR.LE SB0, 0x2 ;  /* 0x000080800000791a */ /* 0x000fc80000000000 */
[----:B------:R-:W-:Y:S06]  /*3100*/  BAR.SYNC.DEFER_BLOCKING 0x0 ;  /* 0x0000000000007b1d */ /* 0x000fec0000010000 */
[----:B------:R-:W-:Y:S05]  /*3110*/  BRA.U !UP0, `(.L_x_12) ;  /* 0x00000029080c7547 */ /* 0x000fea000b800000 */
[C---:B------:R-:W-:Y:S01]  /*3120*/  IMAD.SHL.U32 R44, R48.reuse, 0x4, RZ ;  /* 0x00000004302c7824 */ /* 0x040fe200078e00ff */
[----:B------:R-:W-:Y:S01]  /*3130*/  SHF.R.S32.HI R0, RZ, 0x1f, R87 ;  /* 0x0000001fff007819 */ /* 0x000fe20000011457 */
[----:B------:R-:W-:Y:S01]  /*3140*/  IMAD.SHL.U32 R73, R73, 0x80, RZ ;  /* 0x0000008049497824 */ /* 0x000fe200078e00ff */
[----:B------:R-:W2:Y:S01]  /*3150*/  LDCU UR40, c[0x0][0x490] ;  /* 0x00009200ff2877ac */ /* 0x000ea20008000800 */
[----:B------:R-:W-:Y:S01]  /*3160*/  IMAD.SHL.U32 R83, R48, 0x10, RZ ;  /* 0x0000001030537824 */ /* 0x000fe200078e00ff */
[----:B------:R-:W-:Y:S01]  /*3170*/  LOP3.LUT R44, R44, 0x7c, RZ, 0xc0, !PT ;  /* 0x0000007c2c2c7812 */ /* 0x000fe200078ec0ff */
[----:B------:R-:W-:Y:S01]  /*3180*/  IMAD.SHL.U32 R86, R79, 0x2, RZ ;  /* 0x000000024f567824 */ /* 0x000fe200078e00ff */
[----:B-1----:R-:W-:Y:S01]  /*3190*/  LEA.HI R3, R0, R87, RZ, 0x2 ;  /* 0x0000005700037211 */ /* 0x002fe200078f10ff */
[----:B------:R-:W1:Y:S01]  /*31a0*/  LDCU UR32, c[0x0][0x490] ;  /* 0x00009200ff2077ac */ /* 0x000e620008000800 */
[----:B------:R-:W-:Y:S01]  /*31b0*/  IMAD.SHL.U32 R0, R48, 0x40, RZ ;  /* 0x0000004030007824 */ /* 0x000fe200078e00ff */
[----:B------:R-:W-:Y:S01]  /*31c0*/  SHF.R.U32.HI R78, RZ, 0x3, R48 ;  /* 0x00000003ff4e7819 */ /* 0x000fe20000011630 */
[----:B------:R-:W-:Y:S01]  /*31d0*/  VIADD R44, R44, UR4 ;  /* 0x000000042c2c7c36 */ /* 0x000fe20008000000 */
[----:B------:R-:W-:Y:S01]  /*31e0*/  SHF.R.U32.HI R3, RZ, 0x2, R3 ;  /* 0x00000002ff037819 */ /* 0x000fe20000011603 */
[----:B------:R-:W3:Y:S01]  /*31f0*/  LDCU UR39, c[0x0][0x49c] ;  /* 0x00009380ff2777ac */ /* 0x000ee20008000800 */
[----:B------:R-:W-:Y:S01]  /*3200*/  LOP3.LUT R0, R0, 0xf000, RZ, 0xc0, !PT ;  /* 0x0000f00000007812 */ /* 0x000fe200078ec0ff */
[----:B------:R-:W-:-:S02]  /*3210*/  IMAD.IADD R2, R44, 0x1, R73 ;  /* 0x000000012c027824 */ /* 0x000fc400078e0249 */
[----:B------:R-:W-:Y:S01]  /*3220*/  IMAD R42, R3, 0x480, R44 ;  /* 0x00000480032a7824 */ /* 0x000fe200078e022c */
[----:B------:R-:W4:Y:S01]  /*3230*/  LDCU UR31, c[0x0][0x408] ;  /* 0x00008100ff1f77ac */ /* 0x000f220008000800 */
[----:B------:R-:W-:Y:S01]  /*3240*/  LOP3.LUT R83, R0, 0x200, R83, 0xf8, !PT ;  /* 0x0000020000537812 */ /* 0x000fe200078ef853 */
[----:B------:R1:W1:Y:S01]  /*3250*/  LDS R71, [R2+0x2380] ;  /* 0x0023800002477984 */ /* 0x0002620000000800 */
[----:B------:R-:W-:Y:S01]  /*3260*/  SHF.L.U64.HI R0, R79, 0x1, R46 ;  /* 0x000000014f007819 */ /* 0x000fe2000001022e */
[----:B------:R-:W4:Y:S02]  /*3270*/  LDCU.128 UR4, c[0x0][0x3f0] ;  /* 0x00007e00ff0477ac */ /* 0x000f240008000c00 */
[----:B------:R1:W1:Y:S01]  /*3280*/  LDS R69, [R2+0x2300] ;  /* 0x0023000002457984 */ /* 0x0002620000000800 */
[----:B------:R-:W-:-:S03]  /*3290*/  UIADD3 UR56, UPT, UPT, -UR50, URZ, URZ ;  /* 0x000000ff32387290 */ /* 0x000fc6000fffe1ff */
[----:B------:R1:W1:Y:S01]  /*32a0*/  LDS R67, [R2+0x2280] ;  /* 0x0022800002437984 */ /* 0x0002620000000800 */
[----:B------:R-:W1:Y:S03]  /*32b0*/  LDCU UR41, c[0x0][0x3e8] ;  /* 0x00007d00ff2977ac */ /* 0x000e660008000800 */
[----:B------:R1:W1:Y:S01]  /*32c0*/  LDS R40, [R2+0x2200] ;  /* 0x0022000002287984 */ /* 0x0002620000000800 */
[----:B------:R-:W-:Y:S02]  /*32d0*/  UIMAD UR56, UR10, UR56, UR19 ;  /* 0x000000380a3872a4 */ /* 0x000fe4000f8e0213 */
[----:B------:R-:W-:Y:S01]  /*32e0*/  ULEA UR48, UR48, UR53, 0x2 ;  /* 0x0000003530307291 */ /* 0x000fe2000f8e10ff */
[----:B------:R1:W1:Y:S01]  /*32f0*/  LDS R38, [R2+0x2180] ;  /* 0x0021800002267984 */ /* 0x0002620000000800 */
[----:B------:R-:W4:Y:S03]  /*3300*/  LDCU UR49, c[0x0][0x4b0] ;  /* 0x00009600ff3177ac */ /* 0x000f260008000800 */
[----:B------:R1:W1:Y:S01]  /*3310*/  LDS R36, [R2+0x2100] ;  /* 0x0021000002247984 */ /* 0x0002620000000800 */
[----:B------:R-:W-:Y:S01]  /*3320*/  USHF.L.U32 UR47, UR53, 0x3, URZ ;  /* 0x00000003352f7899 */ /* 0x000fe200080006ff */
[----:B------:R-:W-:-:S02]  /*3330*/  UMOV UR44, 0x3 ;  /* 0x00000003002c7882 */ /* 0x000fc40000000000 */
[----:B------:R1:W1:Y:S01]  /*3340*/  LDS R65, [R2+0x1e80] ;  /* 0x001e800002417984 */ /* 0x0002620000000800 */
[----:B------:R-:W-:Y:S01]  /*3350*/  UMOV UR46, URZ ;  /* 0x000000ff002e7c82 */ /* 0x000fe20008000000 */
[----:B------:R-:W1:Y:S02]  /*3360*/  LDCU UR30, c[0x0][0x3a4] ;  /* 0x00007480ff1e77ac */ /* 0x000e640008000800 */
[----:B------:R1:W1:Y:S01]  /*3370*/  LDS R63, [R2+0x1e00] ;  /* 0x001e0000023f7984 */ /* 0x0002620000000800 */
[----:B------:R-:W1:Y:S03]  /*3380*/  LDCU UR29, c[0x0][0x3a8] ;  /* 0x00007500ff1d77ac */ /* 0x000e660008000800 */
        /* <DEDUP_REMOVED lines=16> */
[----:B------:R1:W4:Y:S01]  /*3490*/  LDS R22, [R2+0x1780] ;  /* 0x0017800002167984 */ /* 0x0003220000000800 */
[----:B------:R-:W1:Y:S03]  /*34a0*/  LDCU UR33, c[0x0][0x50c] ;  /* 0x0000a180ff2177ac */ /* 0x000e660008000800 */
[----:B------:R1:W4:Y:S01]  /*34b0*/  LDS R20, [R2+0x1700] ;  /* 0x0017000002147984 */ /* 0x0003220000000800 */
[----:B------:R-:W1:Y:S03]  /*34c0*/  LDCU.64 UR14, c[0x0][0x418] ;  /* 0x00008300ff0e77ac */ /* 0x000e660008000a00 */
        /* <DEDUP_REMOVED lines=9> */
[----:B------:R-:W4:Y:S03]  /*3560*/  LDCU.64 UR16, c[0x0][0x4d0] ;  /* 0x00009a00ff1077ac */ /* 0x000f260008000a00 */
[----:B------:R4:W4:Y:S01]  /*3570*/  LDS R33, [R2+0x1200] ;  /* 0x0012000002217984 */ /* 0x0009220000000800 */
[----:B------:R-:W4:Y:S03]  /*3580*/  LDCU.128 UR8, c[0x0][0x380] ;  /* 0x00007000ff0877ac */ /* 0x000f260008000c00 */
[----:B------:R4:W4:Y:S01]  /*3590*/  LDS R53, [R2+0xf80] ;  /* 0x000f800002357984 */ /* 0x0009220000000800 */
[----:B--2---:R-:W-:-:S03]  /*35a0*/  UIADD3 UR40, UPT, UPT, -UR40, URZ, URZ ;  /* 0x000000ff28287290 */ /* 0x004fc6000fffe1ff */
[----:B------:R2:W2:Y:S01]  /*35b0*/  LDS R45, [R2+0xf00] ;  /* 0x000f0000022d7984 */ /* 0x0004a20000000800 */
[----:B---3--:R-:W-:Y:S02]  /*35c0*/  UISETP.NE.AND UP5, UPT, UR39, 0x1, UPT ;  /* 0x000000012700788c */ /* 0x008fe4000bfa5270 */
[----:B-1----:R-:W-:Y:S01]  /*35d0*/  UISETP.NE.AND UP4, UPT, UR32, 0x1, UPT ;  /* 0x000000012000788c */ /* 0x002fe2000bf85270 */
[----:B------:R1:W3:Y:S01]  /*35e0*/  LDS R31, [R2+0xe80] ;  /* 0x000e8000021f7984 */ /* 0x0002e20000000800 */
[----:B----4-:R-:W-:Y:S02]  /*35f0*/  UISETP.NE.AND UP1, UPT, UR31, 0x1, UPT ;  /* 0x000000011f00788c */ /* 0x010fe4000bf25270 */
[----:B------:R-:W-:Y:S01]  /*3600*/  UISETP.NE.AND UP0, UPT, UR7, 0x1, UPT ;  /* 0x000000010700788c */ /* 0x000fe2000bf05270 */
[----:B------:R1:W4:Y:S01]  /*3610*/  LDS R29, [R2+0xe00] ;  /* 0x000e0000021d7984 */ /* 0x0003220000000800 */
[----:B------:R-:W-:Y:S02]  /*3620*/  UIADD3 UR38, UPT, UPT, -UR7, URZ, URZ ;  /* 0x000000ff07267290 */ /* 0x000fe4000fffe1ff */
[----:B------:R-:W-:Y:S01]  /*3630*/  UIADD3 UR25, UPT, UPT, -UR32, URZ, URZ ;  /* 0x000000ff20197290 */ /* 0x000fe2000fffe1ff */
[----:B------:R1:W1:Y:S04]  /*3640*/  LDS R27, [R2+0xd80] ;  /* 0x000d8000021b7984 */ /* 0x0002680000000800 */
[----:B------:R1:W1:Y:S04]  /*3650*/  LDS R25, [R2+0xd00] ;  /* 0x000d000002197984 */ /* 0x0002680000000800 */
[----:B------:R1:W1:Y:S04]  /*3660*/  LDS R51, [R2+0xa80] ;  /* 0x000a800002337984 */ /* 0x0002680000000800 */
[----:B------:R1:W1:Y:S04]  /*3670*/  LDS R43, [R2+0xa00] ;  /* 0x000a0000022b7984 */ /* 0x0002680000000800 */
[----:B------:R1:W1:Y:S04]  /*3680*/  LDS R23, [R2+0x980] ;  /* 0x0009800002177984 */ /* 0x0002680000000800 */
[----:B------:R1:W1:Y:S04]  /*3690*/  LDS R21, [R2+0x900] ;  /* 0x0009000002157984 */ /* 0x0002680000000800 */
[----:B------:R1:W1:Y:S04]  /*36a0*/  LDS R19, [R2+0x880] ;  /* 0x0008800002137984 */ /* 0x0002680000000800 */
[----:B------:R1:W1:Y:S04]  /*36b0*/  LDS R17, [R2+0x800] ;  /* 0x0008000002117984 */ /* 0x0002680000000800 */
[----:B------:R1:W1:Y:S01]  /*36c0*/  LDS R18, [R42] ;  /* 0x000000002a127984 */ /* 0x0002620000000800 */
[C---:B------:R-:W-:Y:S01]  /*36d0*/  LOP3.LUT R82, R78.reuse, 0x7, RZ, 0xc0, !PT ;  /* 0x000000074e527812 */ /* 0x040fe200078ec0ff */
[----:B------:R-:W-:Y:S01]  /*36e0*/  VIADD R81, R78, 0x10 ;  /* 0x000000104e517836 */ /* 0x000fe20000000000 */
[----:B------:R-:W-:Y:S01]  /*36f0*/  LOP3.LUT R86, R86, 0xfffffff0, RZ, 0xc0, !PT ;  /* 0xfffffff056567812 */ /* 0x000fe200078ec0ff */
[----:B------:R-:W-:Y:S01]  /*3700*/  VIADD R80, R78, 0x20 ;  /* 0x000000204e507836 */ /* 0x000fe20000000000 */
[----:B------:R-:W-:Y:S01]  /*3710*/  LOP3.LUT R87, R0, 0x1fffffff, RZ, 0xc0, !PT ;  /* 0x1fffffff00577812 */ /* 0x000fe200078ec0ff */
[----:B------:R-:W-:Y:S01]  /*3720*/  VIADD R85, R44, 0x800 ;  /* 0x000008002c557836 */ /* 0x000fe20000000000 */
[----:B------:R-:W-:Y:S01]  /*3730*/  IADD3 R78, PT, PT, R78, 0x30, RZ ;  /* 0x000000304e4e7810 */ /* 0x000fe20007ffe0ff */
[----:B------:R-:W-:Y:S01]  /*3740*/  ULEA UR49, UR40, UR49, 0x3 ;  /* 0x0000003128317291 */ /* 0x000fe2000f8e18ff */
[----:B------:R-:W-:Y:S01]  /*3750*/  UMOV UR45, 0xa800 ;  /* 0x0000a800002d7882 */ /* 0x000fe20000000000 */
[----:B--234-:R-:W-:-:S10]  /*3760*/  UMOV UR42, URZ ;  /* 0x000000ff002a7c82 */ /* 0x01cfd40008000000 */
.L_x_13:
[----:B------:R-:W-:Y:S01]  /*3770*/  ULEA UR56, UR56, -UR29, 0x3 ;  /* 0x8000001d38387291 */ /* 0x000fe2000f8e18ff */
[----:B--2---:R-:W2:Y:S01]  /*3780*/  LDS R26, [R42+0x80] ;  /* 0x000080002a1a7984 */ /* 0x004ea20000000800 */
[----:B------:R-:W-:Y:S01]  /*3790*/  ULEA UR50, UR50, -UR30, 0x3 ;  /* 0x8000001e32327291 */ /* 0x000fe2000f8e18ff */
[-C--:B-1----:R-:W-:Y:S02]  /*37a0*/  HFMA2 R0, R17, R18.reuse, RZ ;  /* 0x0000001211007231 */ /* 0x082fe400000000ff */
[-C--:B------:R-:W-:Y:S02]  /*37b0*/  HFMA2 R2, R19, R18.reuse, RZ.H0_H0 ;  /* 0x0000001213027231 */ /* 0x080fe400000400ff */
[-C--:B------:R-:W-:Y:S01]  /*37c0*/  HFMA2 R3, R21, R18.reuse, RZ ;  /* 0x0000001215037231 */ /* 0x080fe200000000ff */
[----:B------:R-:W-:Y:S01]  /*37d0*/  IADD3 R102, PT, PT, R74, UR56, RZ ;  /* 0x000000384a667c10 */ /* 0x000fe2000fffe0ff */
[----:B------:R-:W-:Y:S01]  /*37e0*/  VIADD R94, R62, UR56 ;  /* 0x000000383e5e7c36 */ /* 0x000fe20008000000 */
[----:B------:R-:W-:Y:S01]  /*37f0*/  IADD3 R103, PT, PT, R75, UR50, RZ ;  /* 0x000000324b677c10 */ /* 0x000fe2000fffe0ff */
[-C--:B------:R-:W-:Y:S01]  /*3800*/  HFMA2 R4, R23, R18.reuse, RZ.H0_H0 ;  /* 0x0000001217047231 */ /* 0x080fe200000400ff */
[----:B------:R-:W-:Y:S01]  /*3810*/  IADD3 R100, PT, PT, R72, UR50, RZ ;  /* 0x0000003248647c10 */ /* 0x000fe2000fffe0ff */
[----:B------:R-:W-:Y:S01]  /*3820*/  VIADD R99, R70, UR56 ;  /* 0x0000003846637c36 */ /* 0x000fe20008000000 */
[----:B------:R-:W-:Y:S01]  /*3830*/  IADD3 R97, PT, PT, R68, UR50, RZ ;  /* 0x0000003244617c10 */ /* 0x000fe2000fffe0ff */
[----:B------:R-:W-:Y:S01]  /*3840*/  IMAD R108, R102, UR4, RZ ;  /* 0x00000004666c7c24 */ /* 0x000fe2000f8e02ff */
[----:B------:R-:W-:Y:S01]  /*3850*/  IADD3 R91, PT, PT, R60, UR50, RZ ;  /* 0x000000323c5b7c10 */ /* 0x000fe2000fffe0ff */
[----:B------:R-:W-:Y:S02]  /*3860*/  IMAD R84, R103, UR5, RZ ;  /* 0x0000000567547c24 */ /* 0x000fe4000f8e02ff */
[-C--:B------:R-:W-:Y:S02]  /*3870*/  HFMA2 R5, R25, R18.reuse, RZ ;  /* 0x0000001219057231 */ /* 0x080fe400000000ff */
[----:B------:R-:W-:Y:S01]  /*3880*/  IMAD R110, R99, UR4, RZ ;  /* 0x00000004636e7c24 */ /* 0x000fe2000f8e02ff */
[----:B------:R-:W-:Y:S01]  /*3890*/  SHF.R.S32.HI R88, RZ, 0x1f, R108 ;  /* 0x0000001fff587819 */ /* 0x000fe2000001146c */
[----:B------:R-:W-:Y:S01]  /*38a0*/  IMAD R90, R100, UR5, RZ ;  /* 0x00000005645a7c24 */ /* 0x000fe2000f8e02ff */
[----:B------:R-:W-:Y:S01]  /*38b0*/  ISETP.GE.AND P4, PT, R91, UR9, PT ;  /* 0x000000095b007c0c */ /* 0x000fe2000bf86270 */
[----:B------:R-:W-:Y:S01]  /*38c0*/  IMAD R104, R94, UR4, RZ ;  /* 0x000000045e687c24 */ /* 0x000fe2000f8e02ff */
[--C-:B------:R-:W-:Y:S01]  /*38d0*/  IADD3 R108, P3, P2, R84, R108, R79.reuse ;  /* 0x0000006c546c7210 */ /* 0x100fe20007a7e04f */
[-C--:B------:R-:W-:Y:S01]  /*38e0*/  HFMA2 R6, R27, R18.reuse, RZ.H0_H0 ;  /* 0x000000121b067231 */ /* 0x080fe200000400ff */
[----:B------:R-:W-:Y:S01]  /*38f0*/  SHF.R.S32.HI R107, RZ, 0x1f, R84 ;  /* 0x0000001fff6b7819 */ /* 0x000fe20000011454 */
[-C--:B------:R-:W-:Y:S01]  /*3900*/  HFMA2 R7, R29, R18.reuse, RZ ;  /* 0x000000121d077231 */ /* 0x080fe200000000ff */
[----:B------:R-:W-:Y:S01]  /*3910*/  SHF.R.S32.HI R84, RZ, 0x1f, R110 ;  /* 0x0000001fff547819 */ /* 0x000fe2000001146e */
[-C--:B------:R-:W-:Y:S01]  /*3920*/  HFMA2 R8, R31, R18.reuse, RZ.H0_H0 ;  /* 0x000000121f087231 */ /* 0x080fe200000400ff */
[--C-:B------:R-:W-:Y:S01]  /*3930*/  IADD3 R110, P1, P0, R90, R110, R79.reuse ;  /* 0x0000006e5a6e7210 */ /* 0x100fe2000783e04f */
[-C--:B------:R-:W-:Y:S01]  /*3940*/  HFMA2 R9, R33, R18.reuse, RZ ;  /* 0x0000001221097231 */ /* 0x080fe200000000ff */
[----:B------:R-:W-:Y:S01]  /*3950*/  SHF.R.S32.HI R109, RZ, 0x1f, R90 ;  /* 0x0000001fff6d7819 */ /* 0x000fe2000001145a */
[----:B------:R-:W-:Y:S01]  /*3960*/  VIADD R96, R66, UR56 ;  /* 0x0000003842607c36 */ /* 0x000fe20008000000 */
[--C-:B------:R-:W-:Y:S01]  /*3970*/  IADD3.X R107, PT, PT, R107, R88, R46.reuse, P3, P2 ;  /* 0x000000586b6b7210 */ /* 0x100fe20001fe442e */
[-C--:B------:R-:W-:Y:S01]  /*3980*/  HFMA2 R10, R35, R18.reuse, RZ.H0_H0 ;  /* 0x00000012230a7231 */ /* 0x080fe200000400ff */
[----:B------:R-:W-:Y:S01]  /*3990*/  IADD3 R88, PT, PT, R64, UR50, RZ ;  /* 0x0000003240587c10 */ /* 0x000fe2000fffe0ff */
[-C--:B------:R-:W-:Y:S01]  /*39a0*/  HFMA2 R11, R37, R18.reuse, RZ ;  /* 0x00000012250b7231 */ /* 0x080fe200000000ff */
[----:B------:R-:W-:Y:S01]  /*39b0*/  IADD3.X R109, PT, PT, R109, R84, R46, P1, P0 ;  /* 0x000000546d6d7210 */ /* 0x000fe20000fe042e */
[----:B------:R-:W-:Y:S01]  /*39c0*/  IMAD R106, R96, UR4, RZ ;  /* 0x00000004606a7c24 */ /* 0x000fe2000f8e02ff */
[C---:B------:R-:W-:Y:S01]  /*39d0*/  ISETP.GT.AND P5, PT, R88.reuse, -0x1, PT ;  /* 0xffffffff5800780c */ /* 0x040fe20003fa4270 */
[----:B------:R-:W-:Y:S01]  /*39e0*/  IMAD R84, R97, UR5, RZ ;  /* 0x0000000561547c24 */ /* 0x000fe2000f8e02ff */
[----:B------:R-:W-:Y:S01]  /*39f0*/  UIMAD UR43, UR51, UR6, URZ ;  /* 0x00000006332b72a4 */ /* 0x000fe2000f8e02ff */
[----:B------:R-:W-:Y:S01]  /*3a00*/  IMAD R90, R88, UR5, RZ ;  /* 0x00000005585a7c24 */ /* 0x000fe2000f8e02ff */
[----:B------:R-:W-:Y:S01]  /*3a10*/  SHF.R.S32.HI R89, RZ, 0x1f, R106 ;  /* 0x0000001fff597819 */ /* 0x000fe2000001146a */
[----:B------:R-:W-:Y:S01]  /*3a20*/  VIADD R92, R58, UR56 ;  /* 0x000000383a5c7c36 */ /* 0x000fe20008000000 */
[--C-:B------:R-:W-:Y:S01]  /*3a30*/  IADD3 R106, P3, P2, R84, R106, R79.reuse ;  /* 0x0000006a546a7210 */ /* 0x100fe20007a7e04f */
[----:B------:R-:W-:Y:S01]  /*3a40*/  IMAD R112, R91, UR5, RZ ;  /* 0x000000055b707c24 */ /* 0x000fe2000f8e02ff */
[----:B------:R-:W-:Y:S01]  /*3a50*/  SHF.R.S32.HI R105, RZ, 0x1f, R84 ;  /* 0x0000001fff697819 */ /* 0x000fe20000011454 */
[----:B------:R-:W-:Y:S01]  /*3a60*/  IMAD R98, R92, UR4, RZ ;  /* 0x000000045c627c24 */ /* 0x000fe2000f8e02ff */
[----:B------:R-:W-:Y:S01]  /*3a70*/  SHF.R.S32.HI R84, RZ, 0x1f, R104 ;  /* 0x0000001fff547819 */ /* 0x000fe20000011468 */
[----:B------:R-:W-:Y:S01]  /*3a80*/  USHF.R.S32.HI UR40, URZ, 0x1f, UR43 ;  /* 0x0000001fff287899 */ /* 0x000fe2000801142b */
[----:B------:R-:W-:Y:S01]  /*3a90*/  SHF.R.S32.HI R101, RZ, 0x1f, R90 ;  /* 0x0000001fff657819 */ /* 0x000fe2000001145a */
[-C--:B------:R-:W-:Y:S01]  /*3aa0*/  HFMA2 R12, R39, R18.reuse, RZ.H0_H0 ;  /* 0x00000012270c7231 */ /* 0x080fe200000400ff */
[--C-:B------:R-:W-:Y:S01]  /*3ab0*/  IADD3 R104, P1, P0, R90, R104, R79.reuse ;  /* 0x000000685a687210 */ /* 0x100fe2000783e04f */
[----:B------:R-:W-:Y:S01]  /*3ac0*/  VIADD R90, R54, UR56 ;  /* 0x00000038365a7c36 */ /* 0x000fe20008000000 */
[--C-:B------:R-:W-:Y:S01]  /*3ad0*/  IADD3.X R105, PT, PT, R105, R89, R46.reuse, P3, P2 ;  /* 0x0000005969697210 */ /* 0x100fe20001fe442e */
[-C--:B------:R-:W-:Y:S01]  /*3ae0*/  HFMA2 R13, R20, R18.reuse, RZ ;  /* 0x00000012140d7231 */ /* 0x080fe200000000ff */
[----:B------:R-:W-:Y:S01]  /*3af0*/  IADD3 R89, PT, PT, R56, UR50, RZ ;  /* 0x0000003238597c10 */ /* 0x000fe2000fffe0ff */
[----:B------:R-:W-:Y:S01]  /*3b00*/  IMAD R93, R90, UR4, RZ ;  /* 0x000000045a5d7c24 */ /* 0x000fe2000f8e02ff */
[----:B------:R-:W-:Y:S01]  /*3b10*/  IADD3.X R101, PT, PT, R101, R84, R46, P1, P0 ;  /* 0x0000005465657210 */ /* 0x000fe20000fe042e */
[-C--:B------:R-:W-:Y:S01]  /*3b20*/  HFMA2 R14, R22, R18.reuse, RZ.H0_H0 ;  /* 0x00000012160e7231 */ /* 0x080fe200000400ff */
[----:B------:R-:W-:Y:S01]  /*3b30*/  SHF.R.S32.HI R84, RZ, 0x1f, R98 ;  /* 0x0000001fff547819 */ /* 0x000fe20000011462 */
[-C--:B------:R-:W-:Y:S01]  /*3b40*/  HFMA2 R15, R24, R18.reuse, RZ ;  /* 0x00000012180f7231 */ /* 0x080fe200000000ff */
[----:B------:R-:W-:Y:S01]  /*3b50*/  IADD3 R98, P1, P0, R112, R98, R79 ;  /* 0x0000006270627210 */ /* 0x000fe2000783e04f */
[----:B------:R-:W-:Y:S01]  /*3b60*/  HFMA2 R16, R41, R18, RZ.H0_H0 ;  /* 0x0000001229107231 */ /* 0x000fe200000400ff */
[----:B------:R-:W-:Y:S01]  /*3b70*/  SHF.R.S32.HI R95, RZ, 0x1f, R112 ;  /* 0x0000001fff5f7819 */ /* 0x000fe20000011470 */
[----:B------:R-:W-:Y:S01]  /*3b80*/  IMAD R112, R89, UR5, RZ ;  /* 0x0000000559707c24 */ /* 0x000fe2000f8e02ff */
[----:B------:R-:W-:Y:S01]  /*3b90*/  ISETP.GE.AND P6, PT, R88, UR9, PT ;  /* 0x0000000958007c0c */ /* 0x000fe2000bfc6270 */
[-C--:B--2---:R-:W-:Y:S01]  /*3ba0*/  HFMA2 R0, R19, R26.reuse, R0 ;  /* 0x0000001a13007231 */ /* 0x084fe20000000000 */
[----:B------:R-:W-:Y:S01]  /*3bb0*/  IADD3.X R95, PT, PT, R95, R84, R46, P1, P0 ;  /* 0x000000545f5f7210 */ /* 0x000fe20000fe042e */
[-C--:B------:R-:W-:Y:S01]  /*3bc0*/  HFMA2 R2, R21, R26.reuse, R2 ;  /* 0x0000001a15027231 */ /* 0x080fe20000000002 */
[----:B------:R-:W-:Y:S01]  /*3bd0*/  SHF.R.S32.HI R84, RZ, 0x1f, R93 ;  /* 0x0000001fff547819 */ /* 0x000fe2000001145d */
[-C--:B------:R-:W-:Y:S01]  /*3be0*/  HFMA2 R3, R23, R26.reuse, R3 ;  /* 0x0000001a17037231 */ /* 0x080fe20000000003 */
[----:B------:R-:W-:Y:S01]  /*3bf0*/  IADD3 R93, P1, P0, R112, R93, R79 ;  /* 0x0000005d705d7210 */ /* 0x000fe2000783e04f */
[-C--:B------:R-:W-:Y:S01]  /*3c00*/  HFMA2 R4, R43, R26.reuse, R4 ;  /* 0x0000001a2b047231 */ /* 0x080fe20000000004 */
[----:B------:R-:W-:Y:S01]  /*3c10*/  SHF.R.S32.HI R111, RZ, 0x1f, R112 ;  /* 0x0000001fff6f7819 */ /* 0x000fe20000011470 */
[-C--:B------:R-:W-:Y:S01]  /*3c20*/  HFMA2 R5, R27, R26.reuse, R5 ;  /* 0x0000001a1b057231 */ /* 0x080fe20000000005 */
[----:B------:R-:W-:Y:S01]  /*3c30*/  IADD3 R88, PT, PT, R52, UR50, RZ ;  /* 0x0000003234587c10 */ /* 0x000fe2000fffe0ff */
[-C--:B------:R-:W-:Y:S01]  /*3c40*/  HFMA2 R6, R29, R26.reuse, R6 ;  /* 0x0000001a1d067231 */ /* 0x080fe20000000006 */
[----:B------:R-:W-:Y:S01]  /*3c50*/  IADD3.X R84, PT, PT, R111, R84, R46, P1, P0 ;  /* 0x000000546f547210 */ /* 0x000fe20000fe042e */
[-C--:B------:R-:W-:Y:S01]  /*3c60*/  HFMA2 R7, R31, R26.reuse, R7 ;  /* 0x0000001a1f077231 */ /* 0x080fe20000000007 */
[----:B------:R-:W-:Y:S01]  /*3c70*/  IADD3 R108, P0, PT, R108, UR43, RZ ;  /* 0x0000002b6c6c7c10 */ /* 0x000fe2000ff1e0ff */
[-C--:B------:R-:W-:Y:S01]  /*3c80*/  HFMA2 R8, R45, R26.reuse, R8 ;  /* 0x0000001a2d087231 */ /* 0x080fe20000000008 */
[----:B------:R-:W-:Y:S01]  /*3c90*/  ISETP.GE.AND P2, PT, R89, UR9, PT ;  /* 0x0000000959007c0c */ /* 0x000fe2000bf46270 */
[-C--:B------:R-:W-:Y:S01]  /*3ca0*/  HFMA2 R9, R35, R26.reuse, R9 ;  /* 0x0000001a23097231 */ /* 0x080fe20000000009 */
[----:B------:R-:W-:Y:S01]  /*3cb0*/  IADD3.X R107, PT, PT, R107, UR40, RZ, P0, !PT ;  /* 0x000000286b6b7c10 */ /* 0x000fe200087fe4ff */
[-C--:B------:R-:W-:Y:S01]  /*3cc0*/  HFMA2 R10, R37, R26.reuse, R10 ;  /* 0x0000001a250a7231 */ /* 0x080fe2000000000a */
[C---:B------:R-:W-:Y:S01]  /*3cd0*/  LEA R120, P0, R108.reuse, UR14, 0x1 ;  /* 0x0000000e6c787c11 */ /* 0x040fe2000f8008ff */
[-C--:B------:R-:W-:Y:S01]  /*3ce0*/  HFMA2 R11, R39, R26.reuse, R11 ;  /* 0x0000001a270b7231 */ /* 0x080fe2000000000b */
[----:B------:R-:W-:Y:S01]  /*3cf0*/  ISETP.GT.AND P1, PT, R89, -0x1, PT ;  /* 0xffffffff5900780c */ /* 0x000fe20003f24270 */
[-C--:B------:R-:W-:Y:S01]  /*3d00*/  HFMA2 R12, R47, R26.reuse, R12 ;  /* 0x0000001a2f0c7231 */ /* 0x080fe2000000000c */
[----:B------:R-:W-:Y:S01]  /*3d10*/  LEA.HI.X R121, R108, UR15, R107, 0x1, P0 ;  /* 0x0000000f6c797c11 */ /* 0x000fe200080f0c6b */
[-C--:B------:R-:W-:Y:S01]  /*3d20*/  HFMA2 R13, R22, R26.reuse, R13 ;  /* 0x0000001a160d7231 */ /* 0x080fe2000000000d */
[----:B------:R-:W-:Y:S01]  /*3d30*/  IADD3 R110, P0, PT, R110, UR43, RZ ;  /* 0x0000002b6e6e7c10 */ /* 0x000fe2000ff1e0ff */
[CC--:B------:R-:W-:Y:S01]  /*3d40*/  HFMA2 R14, R24.reuse, R26.reuse, R14 ;  /* 0x0000001a180e7231 */ /* 0x0c0fe2000000000e */
[----:B------:R-:W-:Y:S01]  /*3d50*/  ISETP.GT.AND P3, PT, R91, -0x1, PT ;  /* 0xffffffff5b00780c */ /* 0x000fe20003f64270 */
[-C--:B------:R-:W-:Y:S01]  /*3d60*/  HFMA2 R15, R41, R26.reuse, R15 ;  /* 0x0000001a290f7231 */ /* 0x080fe2000000000f */
[----:B------:R-:W-:Y:S01]  /*3d70*/  IADD3.X R109, PT, PT, R109, UR40, RZ, P0, !PT ;  /* 0x000000286d6d7c10 */ /* 0x000fe200087fe4ff */
[----:B------:R-:W-:Y:S01]  /*3d80*/  HFMA2 R16, R49, R26, R16 ;  /* 0x0000001a31107231 */ /* 0x000fe20000000010 */
[C---:B------:R-:W-:Y:S01]  /*3d90*/  LEA R118, P0, R110.reuse, UR14, 0x1 ;  /* 0x0000000e6e767c11 */ /* 0x040fe2000f8008ff */
[----:B------:R-:W-:Y:S02]  /*3da0*/  UISETP.GE.AND UP2, UPT, UR51, UR8, UPT ;  /* 0x000000083300728c */ /* 0x000fe4000bf46270 */
[----:B------:R-:W-:Y:S01]  /*3db0*/  UIMAD.WIDE.U32 UR50, UR53, UR37, URZ ;  /* 0x00000025353272a5 */ /* 0x000fe2000f8e00ff */
[----:B------:R-:W-:Y:S01]  /*3dc0*/  LEA.HI.X R119, R110, UR15, R109, 0x1, P0 ;  /* 0x0000000f6e777c11 */ /* 0x000fe200080f0c6d */
[----:B------:R-:W-:Y:S01]  /*3dd0*/  UISETP.NE.AND UP3, UPT, UR44, 0x3, UPT ;  /* 0x000000032c00788c */ /* 0x000fe2000bf65270 */
[----:B------:R-:W-:Y:S01]  /*3de0*/  IADD3 R106, P0, PT, R106, UR43, RZ ;  /* 0x0000002b6a6a7c10 */ /* 0x000fe2000ff1e0ff */
[----:B------:R-:W-:Y:S02]  /*3df0*/  UIADD3 UR52, UPT, UPT, UR52, UR28, URZ ;  /* 0x0000001c34347290 */ /* 0x000fe4000fffe0ff */
[----:B------:R-:W-:Y:S01]  /*3e00*/  UIADD3 UR44, UPT, UPT, UR44, 0x1, URZ ;  /* 0x000000012c2c7890 */ /* 0x000fe2000fffe0ff */
[----:B------:R-:W-:Y:S02]  /*3e10*/  IADD3.X R105, PT, PT, R105, UR40, RZ, P0, !PT ;  /* 0x0000002869697c10 */ /* 0x000fe400087fe4ff */
[C---:B------:R-:W-:Y:S01]  /*3e20*/  LEA R116, P0, R106.reuse, UR14, 0x1 ;  /* 0x0000000e6a747c11 */ /* 0x040fe2000f8008ff */
[----:B------:R-:W-:Y:S03]  /*3e30*/  USEL UR44, UR44, URZ, UP3 ;  /* 0x000000ff2c2c7287 */ /* 0x000fe60009800000 */
[----:B------:R-:W-:Y:S02]  /*3e40*/  LEA.HI.X R117, R106, UR15, R105, 0x1, P0 ;  /* 0x0000000f6a757c11 */ /* 0x000fe400080f0c69 */
[----:B------:R-:W-:Y:S02]  /*3e50*/  IADD3 R104, P0, PT, R104, UR43, RZ ;  /* 0x0000002b68687c10 */ /* 0x000fe4000ff1e0ff */
[----:B------:R-:W-:Y:S02]  /*3e60*/  P2R R105, PR, RZ, 0x10 ;  /* 0x00000010ff697803 */ /* 0x000fe40000000000 */
[----:B------:R-:W-:Y:S02]  /*3e70*/  IADD3.X R101, PT, PT, R101, UR40, RZ, P0, !PT ;  /* 0x0000002865657c10 */ /* 0x000fe400087fe4ff */
[----:B------:R-:W-:Y:S02]  /*3e80*/  LEA R114, P0, R104, UR14, 0x1 ;  /* 0x0000000e68727c11 */ /* 0x000fe4000f8008ff */
[----:B------:R-:W-:Y:S02]  /*3e90*/  ISETP.GT.AND P4, PT, R100, -0x1, PT ;  /* 0xffffffff6400780c */ /* 0x000fe40003f84270 */
[----:B------:R-:W-:Y:S02]  /*3ea0*/  LEA.HI.X R115, R104, UR15, R101, 0x1, P0 ;  /* 0x0000000f68737c11 */ /* 0x000fe400080f0c65 */
[----:B------:R-:W-:Y:S02]  /*3eb0*/  IADD3 R98, P0, PT, R98, UR43, RZ ;  /* 0x0000002b62627c10 */ /* 0x000fe4000ff1e0ff */
[----:B------:R-:W-:Y:S02]  /*3ec0*/  P2R R104, PR, RZ, 0x40 ;  /* 0x00000040ff687803 */ /* 0x000fe40000000000 */
[----:B------:R-:W-:Y:S02]  /*3ed0*/  IADD3.X R95, PT, PT, R95, UR40, RZ, P0, !PT ;  /* 0x000000285f5f7c10 */ /* 0x000fe400087fe4ff */
[C---:B------:R-:W-:Y:S02]  /*3ee0*/  LEA R112, P0, R98.reuse, UR14, 0x1 ;  /* 0x0000000e62707c11 */ /* 0x040fe4000f8008ff */
[----:B------:R-:W-:Y:S02]  /*3ef0*/  P2R R106, PR, RZ, 0x4 ;  /* 0x00000004ff6a7803 */ /* 0x000fe40000000000 */
[----:B------:R-:W-:Y:S01]  /*3f00*/  LEA.HI.X R113, R98, UR15, R95, 0x1, P0 ;  /* 0x0000000f62717c11 */ /* 0x000fe200080f0c5f */
[----:B------:R-:W-:Y:S01]  /*3f10*/  IMAD R98, R88, UR5, RZ ;  /* 0x0000000558627c24 */ /* 0x000fe2000f8e02ff */
[----:B------:R-:W-:Y:S02]  /*3f20*/  IADD3 R93, P0, PT, R93, UR43, RZ ;  /* 0x0000002b5d5d7c10 */ /* 0x000fe4000ff1e0ff */
[----:B------:R-:W-:Y:S02]  /*3f30*/  ISETP.GE.AND P2, PT, R103, UR9, PT ;  /* 0x0000000967007c0c */ /* 0x000fe4000bf46270 */
[----:B------:R-:W-:Y:S02]  /*3f40*/  IADD3.X R84, PT, PT, R84, UR40, RZ, P0, !PT ;  /* 0x0000002854547c10 */ /* 0x000fe400087fe4ff */
[C---:B------:R-:W-:Y:S02]  /*3f50*/  LEA R110, P0, R93.reuse, UR14, 0x1 ;  /* 0x0000000e5d6e7c11 */ /* 0x040fe4000f8008ff */
[----:B------:R-:W-:Y:S02]  /*3f60*/  SHF.R.S32.HI R89, RZ, 0x1f, R98 ;  /* 0x0000001fff597819 */ /* 0x000fe40000011462 */
[----:B------:R-:W-:Y:S01]  /*3f70*/  LEA.HI.X R111, R93, UR15, R84, 0x1, P0 ;  /* 0x0000000f5d6f7c11 */ /* 0x000fe200080f0c54 */
[----:B------:R-:W-:Y:S01]  /*3f80*/  VIADD R84, R50, UR56 ;  /* 0x0000003832547c36 */ /* 0x000fe20008000000 */
[----:B------:R-:W-:Y:S02]  /*3f90*/  ULOP3.LUT UR56, UR46, 0x3, URZ, 0xc0, !UPT ;  /* 0x000000032e387892 */ /* 0x000fe4000f8ec0ff */
[----:B------:R-:W-:Y:S01]  /*3fa0*/  UIADD3 UR46, UPT, UPT, UR46, 0x1, URZ ;  /* 0x000000012e2e7890 */ /* 0x000fe2000fffe0ff */
[----:B------:R-:W-:Y:S05]  /*3fb0*/  IMAD R93, R84, UR4, RZ ;  /* 0x00000004545d7c24 */ /* 0x000fea000f8e02ff */
[----:B------:R-:W-:Y:S02]  /*3fc0*/  IADD3 R98, P6, P0, R98, R93, R79 ;  /* 0x0000005d62627210 */ /* 0x000fe400078de04f */
[----:B------:R-:W-:Y:S02]  /*3fd0*/  SHF.R.S32.HI R91, RZ, 0x1f, R93 ;  /* 0x0000001fff5b7819 */ /* 0x000fe4000001145d */
[----:B------:R-:W-:Y:S02]  /*3fe0*/  SEL R93, RZ, 0x10, !P5 ;  /* 0x00000010ff5d7807 */ /* 0x000fe40006800000 */
[----:B------:R-:W-:Y:S02]  /*3ff0*/  ISETP.GE.AND P5, PT, R94, UR10, PT ;  /* 0x0000000a5e007c0c */ /* 0x000fe4000bfa6270 */
[----:B------:R-:W-:Y:S02]  /*4000*/  IADD3.X R89, PT, PT, R89, R91, R46, P6, P0 ;  /* 0x0000005b59597210 */ /* 0x000fe400037e042e */
[----:B------:R-:W-:Y:S02]  /*4010*/  ISETP.GT.AND P6, PT, R103, -0x1, PT ;  /* 0xffffffff6700780c */ /* 0x000fe40003fc4270 */
[----:B------:R-:W-:Y:S01]  /*4020*/  IADD3 R98, P0, PT, R98, UR43, RZ ;  /* 0x0000002b62627c10 */ /* 0x000fe2000ff1e0ff */
[----:B------:R-:W-:Y:S01]  /*4030*/  UMOV UR43, UR51 ;  /* 0x00000033002b7c82 */ /* 0x000fe20008000000 */
[----:B------:R-:W-:Y:S02]  /*4040*/  SEL R101, RZ, 0x10, !P6 ;  /* 0x00000010ff657807 */ /* 0x000fe40007000000 */
[----:B------:R-:W-:Y:S01]  /*4050*/  IADD3.X R89, PT, PT, R89, UR40, RZ, P0, !PT ;  /* 0x0000002859597c10 */ /* 0x000fe200087fe4ff */
[----:B------:R-:W-:Y:S01]  /*4060*/  USHF.R.U32.HI UR40, URZ, UR36, UR43 ;  /* 0x00000024ff287299 */ /* 0x000fe2000801162b */
[C---:B------:R-:W-:Y:S02]  /*4070*/  LEA R108, P0, R98.reuse, UR14, 0x1 ;  /* 0x0000000e626c7c11 */ /* 0x040fe4000f8008ff */
[C---:B------:R-:W-:Y:S01]  /*4080*/  ISETP.GT.AND P6, PT, R97.reuse, -0x1, PT ;  /* 0xffffffff6100780c */ /* 0x040fe20003fc4270 */
[----:B------:R-:W-:Y:S01]  /*4090*/  USEL UR40, UR53, UR40, !UP4 ;  /* 0x0000002835287287 */ /* 0x000fe2000e000000 */
[----:B------:R-:W-:Y:S02]  /*40a0*/  LEA.HI.X R109, R98, UR15, R89, 0x1, P0 ;  /* 0x0000000f626d7c11 */ /* 0x000fe400080f0c59 */
[----:B------:R-:W-:Y:S01]  /*40b0*/  SEL R98, RZ, 0x10, !P4 ;  /* 0x00000010ff627807 */ /* 0x000fe20006000000 */
[----:B------:R-:W-:Y:S01]  /*40c0*/  UIMAD UR50, UR40, UR25, UR53 ;  /* 0x00000019283272a4 */ /* 0x000fe2000f8e0235 */
[----:B------:R-:W-:Y:S01]  /*40d0*/  ISETP.GE.AND P4, PT, R100, UR9, PT ;  /* 0x0000000964007c0c */ /* 0x000fe2000bf86270 */
[----:B------:R-:W-:Y:S01]  /*40e0*/  UIMAD UR43, UR40, UR32, URZ ;  /* 0x00000020282b72a4 */ /* 0x000fe2000f8e02ff */
[----:B------:R-:W-:Y:S01]  /*40f0*/  SEL R89, RZ, 0x10, !P1 ;  /* 0x00000010ff597807 */ /* 0x000fe20004800000 */
[----:B------:R-:W-:Y:S01]  /*4100*/  UIMAD.WIDE.U32 UR58, UR50, UR22, URZ ;  /* 0x00000016323a72a5 */ /* 0x000fe2000f8e00ff */
[----:B------:R-:W-:Y:S01]  /*4110*/  ISETP.GE.AND P1, PT, R90, UR10, PT ;  /* 0x0000000a5a007c0c */ /* 0x000fe2000bf26270 */
[----:B------:R-:W-:Y:S01]  /*4120*/  UIADD3 UR53, UPT, UPT, UR53, UR33, URZ ;  /* 0x0000002135357290 */ /* 0x000fe2000fffe0ff */
[----:B------:R-:W-:Y:S02]  /*4130*/  SEL R95, RZ, 0x10, !P6 ;  /* 0x00000010ff5f7807 */ /* 0x000fe40007000000 */
[----:B------:R-:W-:Y:S02]  /*4140*/  ISETP.GE.AND P6, PT, R97, UR9, PT ;  /* 0x0000000961007c0c */ /* 0x000fe4000bfc6270 */
[----:B------:R-:W-:Y:S01]  /*4150*/  UMOV UR51, UR59 ;  /* 0x0000003b00337c82 */ /* 0x000fe20008000000 */
[----:B------:R-:W-:Y:S01]  /*4160*/  SEL R101, R101, RZ, !P2 ;  /* 0x000000ff65657207 */ /* 0x000fe20005000000 */
[----:B------:R-:W-:Y:S01]  /*4170*/  @UP5 USHF.R.U32.HI UR50, URZ, UR23, UR51 ;  /* 0x00000017ff325299 */ /* 0x000fe20008011633 */
[----:B------:R-:W-:Y:S02]  /*4180*/  ISETP.NE.AND P2, PT, R106, RZ, PT ;  /* 0x000000ff6a00720c */ /* 0x000fe40003f45270 */
[----:B------:R-:W-:Y:S01]  /*4190*/  SEL R95, R95, RZ, !P6 ;  /* 0x000000ff5f5f7207 */ /* 0x000fe20007000000 */
[----:B------:R-:W-:Y:S01]  /*41a0*/  USHF.L.U32 UR51, UR50, 0x3, URZ ;  /* 0x0000000332337899 */ /* 0x000fe200080006ff */
[----:B------:R-:W-:Y:S02]  /*41b0*/  ISETP.NE.AND P6, PT, R104, RZ, PT ;  /* 0x000000ff6800720c */ /* 0x000fe40003fc5270 */
[----:B------:R-:W-:Y:S02]  /*41c0*/  SEL R89, R89, RZ, !P2 ;  /* 0x000000ff59597207 */ /* 0x000fe40005000000 */
[----:B------:R-:W-:Y:S02]  /*41d0*/  ISETP.GE.AND P2, PT, R102, UR10, PT ;  /* 0x0000000a66007c0c */ /* 0x000fe4000bf46270 */
[----:B------:R-:W-:Y:S02]  /*41e0*/  SEL R98, R98, RZ, !P4 ;  /* 0x000000ff62627207 */ /* 0x000fe40006000000 */
[----:B------:R-:W-:Y:S02]  /*41f0*/  ISETP.NE.AND P4, PT, R105, RZ, PT ;  /* 0x000000ff6900720c */ /* 0x000fe40003f85270 */
[----:B------:R-:W-:Y:S02]  /*4200*/  SEL R93, R93, RZ, !P6 ;  /* 0x000000ff5d5d7207 */ /* 0x000fe40007000000 */
[----:B------:R-:W-:Y:S02]  /*4210*/  ISETP.GE.AND P6, PT, R96, UR10, PT ;  /* 0x0000000a60007c0c */ /* 0x000fe4000bfc6270 */
[----:B------:R-:W-:Y:S02]  /*4220*/  SEL R91, RZ, 0x10, !P3 ;  /* 0x00000010ff5b7807 */ /* 0x000fe40005800000 */
[----:B------:R-:W-:Y:S02]  /*4230*/  ISETP.GE.AND P3, PT, R92, UR10, PT ;  /* 0x0000000a5c007c0c */ /* 0x000fe4000bf66270 */
[----:B------:R-:W-:Y:S02]  /*4240*/  SEL R91, R91, RZ, !P4 ;  /* 0x000000ff5b5b7207 */ /* 0x000fe40006000000 */
[----:B------:R-:W-:Y:S02]  /*4250*/  ISETP.GE.AND P4, PT, R99, UR10, PT ;  /* 0x0000000a63007c0c */ /* 0x000fe4000bf86270 */
[C---:B------:R-:W-:Y:S04]  /*4260*/  ISETP.GE.AND P0, PT, R88.reuse, UR9, PT ;  /* 0x0000000958007c0c */ /* 0x040fe8000bf06270 */
[----:B------:R-:W-:Y:S02]  /*4270*/  P2R R107, PR, RZ, 0x1 ;  /* 0x00000001ff6b7803 */ /* 0x000fe40000000000 */
[----:B------:R-:W-:Y:S04]  /*4280*/  ISETP.GT.AND P0, PT, R88, -0x1, PT ;  /* 0xffffffff5800780c */ /* 0x000fe80003f04270 */
[----:B------:R-:W-:Y:S02]  /*4290*/  SEL R88, RZ, 0x10, !P0 ;  /* 0x00000010ff587807 */ /* 0x000fe40004000000 */
[----:B------:R-:W-:Y:S04]  /*42a0*/  ISETP.NE.AND P0, PT, R107, RZ, PT ;  /* 0x000000ff6b00720c */ /* 0x000fe80003f05270 */
[----:B------:R-:W-:Y:S02]  /*42b0*/  SEL R88, R88, RZ, !P0 ;  /* 0x000000ff58587207 */ /* 0x000fe40004000000 */
[----:B------:R-:W-:Y:S04]  /*42c0*/  ISETP.GE.AND P0, PT, R79, UR11, PT ;  /* 0x0000000b4f007c0c */ /* 0x000fe8000bf06270 */
[----:B------:R-:W-:Y:S02]  /*42d0*/  SEL R95, R95, RZ, !P0 ;  /* 0x000000ff5f5f7207 */ /* 0x000fe40004000000 */
[----:B------:R-:W-:Y:S02]  /*42e0*/  SEL R101, R101, RZ, !P0 ;  /* 0x000000ff65657207 */ /* 0x000fe40004000000 */
[----:B------:R-:W-:Y:S02]  /*42f0*/  SEL R95, R95, RZ, !P6 ;  /* 0x000000ff5f5f7207 */ /* 0x000fe40007000000 */
[----:B------:R-:W-:Y:S02]  /*4300*/  ISETP.GT.AND P6, PT, R102, -0x1, PT ;  /* 0xffffffff6600780c */ /* 0x000fe40003fc4270 */
[----:B------:R-:W-:Y:S02]  /*4310*/  SEL R91, R91, RZ, !P0 ;  /* 0x000000ff5b5b7207 */ /* 0x000fe40004000000 */
[----:B------:R-:W-:Y:S02]  /*4320*/  SEL R98, R98, RZ, !P0 ;  /* 0x000000ff62627207 */ /* 0x000fe40004000000 */
[----:B------:R-:W-:Y:S02]  /*4330*/  SEL R91, R91, RZ, !P3 ;  /* 0x000000ff5b5b7207 */ /* 0x000fe40005800000 */
[----:B------:R-:W-:Y:S02]  /*4340*/  PLOP3.LUT P3, PT, PT, PT, UP2, 0x40, 0x4 ;  /* 0x000000000004781c */ /* 0x000fe40003f6e828 */
[----:B------:R-:W-:Y:S02]  /*4350*/  SEL R101, R101, RZ, !P2 ;  /* 0x000000ff65657207 */ /* 0x000fe40005000000 */
[----:B------:R-:W-:Y:S02]  /*4360*/  ISETP.GT.AND P2, PT, R84, -0x1, PT ;  /* 0xffffffff5400780c */ /* 0x000fe40003f44270 */
[----:B------:R-:W-:Y:S02]  /*4370*/  SEL R101, R101, RZ, P6 ;  /* 0x000000ff65657207 */ /* 0x000fe40003000000 */
[----:B------:R-:W-:Y:S02]  /*4380*/  ISETP.GT.AND P6, PT, R96, -0x1, PT ;  /* 0xffffffff6000780c */ /* 0x000fe40003fc4270 */
[----:B------:R-:W-:Y:S02]  /*4390*/  SEL R101, R101, RZ, P3 ;  /* 0x000000ff65657207 */ /* 0x000fe40001800000 */
[----:B------:R-:W-:Y:S02]  /*43a0*/  PLOP3.LUT P3, PT, PT, PT, UP2, 0x40, 0x4 ;  /* 0x000000000004781c */ /* 0x000fe40003f6e828 */
[----:B------:R-:W-:Y:S02]  /*43b0*/  SEL R95, R95, RZ, P6 ;  /* 0x000000ff5f5f7207 */ /* 0x000fe40003000000 */
[----:B------:R-:W-:Y:S02]  /*43c0*/  ISETP.GT.AND P6, PT, R94, -0x1, PT ;  /* 0xffffffff5e00780c */ /* 0x000fe40003fc4270 */
[----:B------:R-:W-:Y:S02]  /*43d0*/  SEL R93, R93, RZ, !P0 ;  /* 0x000000ff5d5d7207 */ /* 0x000fe40004000000 */
[----:B------:R-:W-:Y:S02]  /*43e0*/  SEL R98, R98, RZ, !P4 ;  /* 0x000000ff62627207 */ /* 0x000fe40006000000 */
[----:B------:R-:W-:Y:S02]  /*43f0*/  ISETP.GT.AND P4, PT, R99, -0x1, PT ;  /* 0xffffffff6300780c */ /* 0x000fe40003f84270 */
[----:B------:R-:W-:Y:S02]  /*4400*/  SEL R89, R89, RZ, !P0 ;  /* 0x000000ff59597207 */ /* 0x000fe40004000000 */
[----:B------:R-:W-:Y:S02]  /*4410*/  SEL R98, R98, RZ, P4 ;  /* 0x000000ff62627207 */ /* 0x000fe40002000000 */
[----:B------:R-:W-:Y:S02]  /*4420*/  SEL R89, R89, RZ, !P1 ;  /* 0x000000ff59597207 */ /* 0x000fe40004800000 */
[----:B------:R-:W-:Y:S02]  /*4430*/  SEL R98, R98, RZ, P3 ;  /* 0x000000ff62627207 */ /* 0x000fe40001800000 */
[----:B------:R-:W-:Y:S02]  /*4440*/  PLOP3.LUT P3, PT, PT, PT, UP2, 0x40, 0x4 ;  /* 0x000000000004781c */ /* 0x000fe40003f6e828 */
[----:B------:R-:W-:Y:S02]  /*4450*/  ISETP.NE.U32.AND P1, PT, R98, RZ, PT ;  /* 0x000000ff6200720c */ /* 0x000fe40003f25070 */
[----:B------:R-:W-:Y:S02]  /*4460*/  SEL R95, R95, RZ, P3 ;  /* 0x000000ff5f5f7207 */ /* 0x000fe40001800000 */
[----:B------:R-:W-:Y:S02]  /*4470*/  ISETP.NE.U32.AND P3, PT, R101, RZ, PT ;  /* 0x000000ff6500720c */ /* 0x000fe40003f65070 */
[----:B------:R-:W-:Y:S02]  /*4480*/  SEL R88, R88, RZ, !P0 ;  /* 0x000000ff58587207 */ /* 0x000fe40004000000 */
[----:B------:R-:W-:Y:S02]  /*4490*/  ISETP.GE.AND P0, PT, R84, UR10, PT ;  /* 0x0000000a54007c0c */ /* 0x000fe4000bf06270 */
[----:B------:R-:W-:Y:S02]  /*44a0*/  IADD3 R84, PT, PT, R85, -0xa800, RZ ;  /* 0xffff580055547810 */ /* 0x000fe40007ffe0ff */
[----:B------:R-:W-:Y:S02]  /*44b0*/  SEL R88, R88, RZ, !P0 ;  /* 0x000000ff58587207 */ /* 0x000fe40004000000 */
[----:B------:R-:W-:Y:S02]  /*44c0*/  ISETP.NE.U32.AND P0, PT, R95, RZ, PT ;  /* 0x000000ff5f00720c */ /* 0x000fe40003f05070 */
[----:B------:R-:W-:Y:S02]  /*44d0*/  SEL R88, R88, RZ, P2 ;  /* 0x000000ff58587207 */ /* 0x000fe40001000000 */
[----:B------:R-:W-:Y:S02]  /*44e0*/  LEA.HI R95, R48, UR51, RZ, 0x1a ;  /* 0x00000033305f7c11 */ /* 0x000fe4000f8fd0ff */
[----:B------:R-:W-:Y:S02]  /*44f0*/  PLOP3.LUT P4, PT, PT, PT, UP2, 0x40, 0x4 ;  /* 0x000000000004781c */ /* 0x000fe40003f8e828 */
[----:B------:R-:W-:Y:S02]  /*4500*/  SEL R93, R93, RZ, !P5 ;  /* 0x000000ff5d5d7207 */ /* 0x000fe40006800000 */
[----:B------:R-:W-:Y:S01]  /*4510*/  ISETP.GT.AND P5, PT, R92, -0x1, PT ;  /* 0xffffffff5c00780c */ /* 0x000fe20003fa4270 */
[----:B------:R-:W-:Y:S01]  /*4520*/  IMAD.U32 R92, RZ, RZ, UR34 ;  /* 0x00000022ff5c7e24 */ /* 0x000fe2000f8e00ff */
[----:B------:R-:W-:Y:S02]  /*4530*/  SEL R93, R93, RZ, P6 ;  /* 0x000000ff5d5d7207 */ /* 0x000fe40003000000 */
[----:B------:R-:W-:Y:S02]  /*4540*/  ISETP.GT.AND P6, PT, R90, -0x1, PT ;  /* 0xffffffff5a00780c */ /* 0x000fe40003fc4270 */
[----:B------:R-:W-:Y:S02]  /*4550*/  LEA.HI R90, R78, UR51, RZ, 0x1d ;  /* 0x000000334e5a7c11 */ /* 0x000fe4000f8fe8ff */
[----:B------:R-:W-:Y:S02]  /*4560*/  SEL R93, R93, RZ, P4 ;  /* 0x000000ff5d5d7207 */ /* 0x000fe40002000000 */
[----:B------:R-:W-:Y:S02]  /*4570*/  PLOP3.LUT P4, PT, PT, PT, UP2, 0x40, 0x4 ;  /* 0x000000000004781c */ /* 0x000fe40003f8e828 */
[----:B------:R-:W-:Y:S01]  /*4580*/  ISETP.NE.U32.AND P2, PT, R93, RZ, PT ;  /* 0x000000ff5d00720c */ /* 0x000fe20003f45070 */
[----:B------:R-:W-:Y:S01]  /*4590*/  VIADD R93, R76, UR45 ;  /* 0x0000002d4c5d7c36 */ /* 0x000fe20008000000 */
[----:B------:R-:W-:Y:S02]  /*45a0*/  SEL R88, R88, RZ, P4 ;  /* 0x000000ff58587207 */ /* 0x000fe40002000000 */
[----:B------:R-:W-:Y:S02]  /*45b0*/  SEL R91, R91, RZ, P5 ;  /* 0x000000ff5b5b7207 */ /* 0x000fe40002800000 */
[----:B------:R-:W-:Y:S01]  /*45c0*/  @!PT LDS RZ, [RZ] ;  /* 0x00000000fffff984 */ /* 0x000fe20000000800 */
[----:B------:R-:W-:Y:S01]  /*45d0*/  @!PT LDS RZ, [RZ] ;  /* 0x00000000fffff984 */ /* 0x000fe20000000800 */
[----:B------:R-:W-:Y:S01]  /*45e0*/  @!PT LDS RZ, [RZ] ;  /* 0x00000000fffff984 */ /* 0x000fe20000000800 */
[----:B------:R-:W-:Y:S01]  /*45f0*/  LDGSTS.E.BYPASS.LTC128B.128 [R93+0x800], desc[UR54][R120.64], P3 ;  /* 0x00800000785d7fae */ /* 0x000fe20009981a36 */
[----:B------:R-:W-:Y:S02]  /*4600*/  ISETP.NE.U32.AND P4, PT, R88, RZ, PT ;  /* 0x000000ff5800720c */ /* 0x000fe40003f85070 */
[----:B------:R-:W-:Y:S02]  /*4610*/  PLOP3.LUT P5, PT, PT, PT, UP2, 0x40, 0x4 ;  /* 0x000000000004781c */ /* 0x000fe40003fae828 */
[----:B------:R-:W-:Y:S02]  /*4620*/  SEL R89, R89, RZ, P6 ;  /* 0x000000ff59597207 */ /* 0x000fe40003000000 */
[----:B------:R-:W-:Y:S01]  /*4630*/  PLOP3.LUT P6, PT, PT, PT, UP2, 0x40, 0x4 ;  /* 0x000000000004781c */ /* 0x000fe20003fce828 */
[----:B------:R-:W-:Y:S01]  /*4640*/  LDGSTS.E.BYPASS.LTC128B.128 [R93+0x1000], desc[UR54][R118.64], P1 ;  /* 0x01000000765d7fae */ /* 0x000fe20008981a36 */
[----:B------:R-:W-:Y:S01]  /*4650*/  SEL R91, R91, RZ, P5 ;  /* 0x000000ff5b5b7207 */ /* 0x000fe20002800000 */
[----:B------:R-:W-:Y:S01]  /*4660*/  UISETP.NE.AND UP2, UPT, UR42, 0x3, UPT ;  /* 0x000000032a00788c */ /* 0x000fe2000bf45270 */
[----:B------:R-:W-:Y:S01]  /*4670*/  SEL R89, R89, RZ, P6 ;  /* 0x000000ff59597207 */ /* 0x000fe20003000000 */
[----:B------:R-:W-:Y:S01]  /*4680*/  UIADD3 UR42, UPT, UPT, UR42, 0x1, URZ ;  /* 0x000000012a2a7890 */ /* 0x000fe2000fffe0ff */
[----:B------:R-:W-:Y:S01]  /*4690*/  ISETP.NE.U32.AND P6, PT, R91, RZ, PT ;  /* 0x000000ff5b00720c */ /* 0x000fe20003fc5070 */
[----:B------:R-:W-:Y:S01]  /*46a0*/  IMAD.U32 R91, RZ, RZ, UR56 ;  /* 0x00000038ff5b7e24 */ /* 0x000fe2000f8e00ff */
[----:B------:R-:W-:Y:S01]  /*46b0*/  ISETP.NE.U32.AND P5, PT, R89, RZ, PT ;  /* 0x000000ff5900720c */ /* 0x000fe20003fa5070 */
[----:B------:R-:W-:Y:S01]  /*46c0*/  LDGSTS.E.BYPASS.LTC128B.128 [R93+0x1800], desc[UR54][R116.64], P0 ;  /* 0x01800000745d7fae */ /* 0x000fe20008181a36 */
[----:B------:R-:W-:Y:S01]  /*46d0*/  PLOP3.LUT P0, PT, PT, PT, UP2, 0x80, 0x8 ;  /* 0x000000000008781c */ /* 0x000fe20003f0f028 */
[----:B------:R-:W-:Y:S01]  /*46e0*/  IMAD R104, R91, 0x3800, R76 ;  /* 0x000038005b687824 */ /* 0x000fe200078e024c */
[----:B------:R-:W-:Y:S01]  /*46f0*/  LEA.HI R91, R80, UR51, RZ, 0x1d ;  /* 0x00000033505b7c11 */ /* 0x000fe2000f8fe8ff */
[----:B------:R-:W-:Y:S01]  /*4700*/  USEL UR42, UR42, URZ, UP2 ;  /* 0x000000ff2a2a7287 */ /* 0x000fe20009000000 */
[----:B------:R-:W-:Y:S01]  /*4710*/  MOV R89, UR43 ;  /* 0x0000002b00597c02 */ /* 0x000fe20008000f00 */
[----:B------:R-:W-:Y:S02]  /*4720*/  UIMAD UR43, UR50, UR39, URZ ;  /* 0x00000027322b72a4 */ /* 0x000fe4000f8e02ff */
[----:B------:R-:W-:Y:S01]  /*4730*/  LDGSTS.E.BYPASS.LTC128B.128 [R93+0x2000], desc[UR54][R114.64], P2 ;  /* 0x02000000725d7fae */ /* 0x000fe20009181a36 */
[----:B------:R-:W-:Y:S01]  /*4740*/  UIMAD UR50, UR49, UR40, URZ ;  /* 0x00000028313272a4 */ /* 0x000fe2000f8e02ff */
[----:B------:R-:W-:Y:S01]  /*4750*/  ISETP.NE.U32.AND P2, PT, RZ, UR16, PT ;  /* 0x00000010ff007c0c */ /* 0x000fe2000bf45070 */
[----:B------:R-:W-:Y:S03]  /*4760*/  USHF.L.U32 UR43, UR43, 0x3, URZ ;  /* 0x000000032b2b7899 */ /* 0x000fe600080006ff */
[----:B------:R-:W-:Y:S02]  /*4770*/  @P0 VIADD R84, R85, 0x3800 ;  /* 0x0000380055540836 */ /* 0x000fe40000000000 */
[----:B------:R-:W-:Y:S01]  /*4780*/  LDGSTS.E.BYPASS.LTC128B.128 [R93+0x2800], desc[UR54][R112.64], P6 ;  /* 0x02800000705d7fae */ /* 0x000fe2000b181a36 */
[----:B------:R-:W-:Y:S02]  /*4790*/  IMAD R97, R91, R92, UR50 ;  /* 0x000000325b617e24 */ /* 0x000fe4000f8e025c */
[----:B------:R-:W-:Y:S05]  /*47a0*/  IADD3 R88, PT, PT, R73, R84, RZ ;  /* 0x0000005449587210 */ /* 0x000fea0007ffe0ff */
[----:B------:R-:W-:Y:S08]  /*47b0*/  LDGSTS.E.BYPASS.LTC128B.128 [R93+0x3000], desc[UR54][R110.64], P5 ;  /* 0x030000006e5d7fae */ /* 0x000ff0000a981a36 */
[----:B------:R1:W-:Y:S08]  /*47c0*/  LDGSTS.E.BYPASS.LTC128B.128 [R93+0x3800], desc[UR54][R108.64], P4 ;  /* 0x038000006c5d7fae */ /* 0x0003f0000a181a36 */
[----:B------:R-:W2:Y:S04]  /*47d0*/  LDS R28, [R42+0x100] ;  /* 0x000100002a1c7984 */ /* 0x000ea80000000800 */
[----:B------:R-:W3:Y:S04]  /*47e0*/  LDS R30, [R42+0x180] ;  /* 0x000180002a1e7984 */ /* 0x000ee80000000800 */
[----:B------:R-:W4:Y:S04]  /*47f0*/  LDS R18, [R42+0x200] ;  /* 0x000200002a127984 */ /* 0x000f280000000800 */
[----:B------:R-:W4:Y:S04]  /*4800*/  LDS R26, [R42+0x280] ;  /* 0x000280002a1a7984 */ /* 0x000f280000000800 */
[----:B------:R-:W4:Y:S01]  /*4810*/  LDS R17, [R42+0x300] ;  /* 0x000300002a117984 */ /* 0x000f220000000800 */
[----:B-1----:R-:W-:Y:S03]  /*4820*/  LEA.HI R93, R81, UR51, RZ, 0x1d ;  /* 0x00000033515d7c11 */ /* 0x002fe6000f8fe8ff */
[----:B------:R-:W0:Y:S02]  /*4830*/  LDGDEPBAR ;  /* 0x00000000000079af */ /* 0x000e240000000000 */
[-C--:B------:R-:W-:Y:S02]  /*4840*/  IMAD R99, R93, R92.reuse, UR50 ;  /* 0x000000325d637e24 */ /* 0x080fe4000f8e025c */
[-C--:B--2---:R-:W-:Y:S02]  /*4850*/  HFMA2 R0, R21, R28.reuse, R0 ;  /* 0x0000001c15007231 */ /* 0x084fe40000000000 */
[-C--:B------:R-:W-:Y:S02]  /*4860*/  HFMA2 R2, R23, R28.reuse, R2 ;  /* 0x0000001c17027231 */ /* 0x080fe40000000002 */
        /* <DEDUP_REMOVED lines=13> */
[----:B------:R-:W-:Y:S02]  /*4940*/  HFMA2 R16, R57, R28, R16 ;  /* 0x0000001c39107231 */ /* 0x000fe40000000010 */
[-C--:B---3--:R-:W-:Y:S01]  /*4950*/  HFMA2 R0, R25, R30.reuse, R0 ;  /* 0x0000001e19007231 */ /* 0x088fe20000000000 */
[----:B------:R-:W1:Y:S01]  /*4960*/  LDS R28, [R42+0x380] ;  /* 0x000380002a1c7984 */ /* 0x000e620000000800 */
        /* <DEDUP_REMOVED lines=15> */
[-C--:B----4-:R-:W-:Y:S02]  /*4a60*/  HFMA2 R0, R27, R18.reuse, R0 ;  /* 0x000000121b007231 */ /* 0x090fe40000000000 */
        /* <DEDUP_REMOVED lines=15> */
[-C--:B------:R-:W-:Y:S01]  /*4b60*/  HFMA2 R0, R29, R26.reuse, R0 ;  /* 0x0000001a1d007231 */ /* 0x080fe20000000000 */
[----:B------:R-:W2:Y:S01]  /*4b70*/  LDS R18, [R42+0x400] ;  /* 0x000400002a127984 */ /* 0x000ea20000000800 */
[----:B------:R-:W-:Y:S04]  /*4b80*/  DEPBAR.LE SB0, 0x2 ;  /* 0x000080800000791a */ /* 0x000fe80000000000 */
[----:B------:R-:W-:Y:S01]  /*4b90*/  BAR.SYNC.DEFER_BLOCKING 0x0 ;  /* 0x0000000000007b1d */ /* 0x000fe20000010000 */
        /* <DEDUP_REMOVED lines=15> */
[-C--:B------:R-:W-:Y:S02]  /*4c90*/  HFMA2 R0, R33, R17.reuse, R0 ;  /* 0x0000001121007231 */ /* 0x080fe40000000000 */
[-C--:B------:R-:W-:Y:S02]  /*4ca0*/  HFMA2 R2, R35, R17.reuse, R2 ;  /* 0x0000001123027231 */ /* 0x080fe40000000002 */
[-C--:B------:R-:W-:Y:S02]  /*4cb0*/  HFMA2 R3, R37, R17.reuse, R3 ;  /* 0x0000001125037231 */ /* 0x080fe40000000003 */
[-C--:B------:R-:W-:Y:S02]  /*4cc0*/  HFMA2 R4, R39, R17.reuse, R4 ;  /* 0x0000001127047231 */ /* 0x080fe40000000004 */
[-C--:B------:R-:W-:Y:S02]  /*4cd0*/  HFMA2 R5, R20, R17.reuse, R5 ;  /* 0x0000001114057231 */ /* 0x080fe40000000005 */
[-C--:B------:R-:W-:Y:S02]  /*4ce0*/  HFMA2 R6, R22, R17.reuse, R6 ;  /* 0x0000001116067231 */ /* 0x080fe40000000006 */
[-C--:B------:R-:W-:Y:S02]  /*4cf0*/  HFMA2 R7, R24, R17.reuse, R7 ;  /* 0x0000001118077231 */ /* 0x080fe40000000007 */
[-C--:B------:R-:W-:Y:S01]  /*4d00*/  HFMA2 R8, R41, R17.reuse, R8 ;  /* 0x0000001129087231 */ /* 0x080fe20000000008 */
[----:B------:R-:W-:Y:S01]  /*4d10*/  LDS R19, [R88+0x80] ;  /* 0x0000800058137984 */ /* 0x000fe20000000800 */
[-C--:B------:R-:W-:Y:S02]  /*4d20*/  HFMA2 R9, R32, R17.reuse, R9 ;  /* 0x0000001120097231 */ /* 0x080fe40000000009 */
[-C--:B------:R-:W-:Y:S02]  /*4d30*/  HFMA2 R10, R59, R17.reuse, R10 ;  /* 0x000000113b0a7231 */ /* 0x080fe4000000000a */
[-C--:B------:R-:W-:Y:S01]  /*4d40*/  HFMA2 R11, R34, R17.reuse, R11 ;  /* 0x00000011220b7231 */ /* 0x080fe2000000000b */
[----:B------:R-:W-:Y:S01]  /*4d50*/  LDS R21, [R88+0x100] ;  /* 0x0001000058157984 */ /* 0x000fe20000000800 */
[-C--:B------:R-:W-:Y:S02]  /*4d60*/  HFMA2 R12, R61, R17.reuse, R12 ;  /* 0x000000113d0c7231 */ /* 0x080fe4000000000c */
[-C--:B------:R-:W-:Y:S01]  /*4d70*/  HFMA2 R13, R36, R17.reuse, R13 ;  /* 0x00000011240d7231 */ /* 0x080fe2000000000d */
[----:B------:R-:W-:Y:S01]  /*4d80*/  MOV R36, UR56 ;  /* 0x0000003800247c02 */ /* 0x000fe20008000f00 */
[----:B------:R-:W-:Y:S01]  /*4d90*/  LDS R23, [R88+0x180] ;  /* 0x0001800058177984 */ /* 0x000fe20000000800 */
[-C--:B------:R-:W-:Y:S02]  /*4da0*/  HFMA2 R14, R38, R17.reuse, R14 ;  /* 0x00000011260e7231 */ /* 0x080fe4000000000e */
[-C--:B------:R-:W-:Y:S02]  /*4db0*/  HFMA2 R15, R40, R17.reuse, R15 ;  /* 0x00000011280f7231 */ /* 0x080fe4000000000f */
[----:B------:R-:W-:Y:S01]  /*4dc0*/  HFMA2 R16, R67, R17, R16 ;  /* 0x0000001143107231 */ /* 0x000fe20000000010 */
[----:B------:R-:W-:Y:S01]  /*4dd0*/  LDS R43, [R88+0x200] ;  /* 0x00020000582b7984 */ /* 0x000fe20000000800 */
[----:B------:R-:W-:Y:S02]  /*4de0*/  IMAD R85, R36, 0x3800, R83 ;  /* 0x0000380024557824 */ /* 0x000fe400078e0253 */
[-C--:B-1----:R-:W-:Y:S02]  /*4df0*/  HFMA2 R0, R35, R28.reuse, R0 ;  /* 0x0000001c23007231 */ /* 0x082fe40000000000 */
[-C--:B------:R-:W-:Y:S01]  /*4e00*/  HFMA2 R2, R37, R28.reuse, R2 ;  /* 0x0000001c25027231 */ /* 0x080fe20000000002 */
[----:B------:R-:W-:Y:S01]  /*4e10*/  LDS R17, [R88] ;  /* 0x0000000058117984 */ /* 0x000fe20000000800 */
[----:B------:R-:W-:Y:S02]  /*4e20*/  IMAD.IADD R85, R44, 0x1, R85 ;  /* 0x000000012c557824 */ /* 0x000fe400078e0255 */
        /* <DEDUP_REMOVED lines=17> */
[----:B------:R-:W-:Y:S01]  /*4f40*/  HFMA2 R16, R69, R28, R16 ;  /* 0x0000001c45107231 */ /* 0x000fe20000000010 */
[----:B------:R-:W-:Y:S01]  /*4f50*/  LDS R31, [R88+0x680] ;  /* 0x00068000581f7984 */ /* 0x000fe20000000800 */
[-C--:B--2---:R-:W-:Y:S02]  /*4f60*/  HFMA2 R0, R37, R18.reuse, R0 ;  /* 0x0000001225007231 */ /* 0x084fe40000000000 */
        /* <DEDUP_REMOVED lines=19> */
[----:B------:R-:W-:Y:S03]  /*50a0*/  HFMA2 R16, R71, R18, R16 ;  /* 0x0000001247107231 */ /* 0x000fe60000000010 */
[----:B------:R-:W-:Y:S04]  /*50b0*/  LDS R18, [R42] ;  /* 0x000000002a127984 */ /* 0x000fe80000000800 */
[----:B------:R-:W-:Y:S04]  /*50c0*/  LDS R36, [R88+0x1900] ;  /* 0x0019000058247984 */ /* 0x000fe80000000800 */
        /* <DEDUP_REMOVED lines=19> */
[----:B------:R1:W-:Y:S04]  /*5200*/  LDS R71, [R88+0x1b80] ;  /* 0x001b800058477984 */ /* 0x0003e80000000800 */
[----:B------:R-:W-:Y:S04]  /*5210*/  STS [R85+0x800], R0 ;  /* 0x0008000055007388 */ /* 0x000fe80000000800 */
[----:B------:R-:W-:Y:S04]  /*5220*/  STS [R85+0x880], R2 ;  /* 0x0008800255007388 */ /* 0x000fe80000000800 */
[----:B------:R-:W-:Y:S04]  /*5230*/  STS [R85+0x900], R3 ;  /* 0x0009000355007388 */ /* 0x000fe80000000800 */
[----:B------:R-:W-:Y:S04]  /*5240*/  STS [R85+0x980], R4 ;  /* 0x0009800455007388 */ /* 0x000fe80000000800 */
[----:B------:R-:W-:Y:S01]  /*5250*/  STS [R85+0xc00], R5 ;  /* 0x000c000555007388 */ /* 0x000fe20000000800 */
[----:B-1----:R-:W-:Y:S03]  /*5260*/  VIADD R88, R82, UR47 ;  /* 0x0000002f52587c36 */ /* 0x002fe60008000000 */
[----:B------:R-:W-:Y:S01]  /*5270*/  STS [R85+0xc80], R6 ;  /* 0x000c800655007388 */ /* 0x000fe20000000800 */
[----:B------:R-:W-:Y:S01]  /*5280*/  ULEA UR47, UR33, UR47, 0x3 ;  /* 0x0000002f212f7291 */ /* 0x000fe2000f8e18ff */
[----:B------:R-:W-:Y:S02]  /*5290*/  IMAD R89, R89, -0x8, R88 ;  /* 0xfffffff859597824 */ /* 0x000fe400078e0258 */
[----:B------:R-:W-:Y:S01]  /*52a0*/  STS [R85+0xd00], R7 ;  /* 0x000d000755007388 */ /* 0x000fe20000000800 */
[----:B------:R-:W-:Y:S03]  /*52b0*/  IADD3 R110, PT, PT, R88, -UR43, R99 ;  /* 0x8000002b586e7c10 */ /* 0x000fe6000fffe063 */
[----:B------:R-:W-:Y:S01]  /*52c0*/  STS [R85+0xd80], R8 ;  /* 0x000d800855007388 */ /* 0x000fe20000000800 */
[----:B------:R-:W-:Y:S02]  /*52d0*/  IADD3 R89, PT, PT, R89, -UR43, RZ ;  /* 0x8000002b59597c10 */ /* 0x000fe4000fffe0ff */
[----:B------:R-:W-:Y:S01]  /*52e0*/  SHF.R.S32.HI R107, RZ, 0x1f, R110 ;  /* 0x0000001fff6b7819 */ /* 0x000fe2000001146e */
[----:B------:R-:W-:Y:S01]  /*52f0*/  STS [R85+0x1000], R9 ;  /* 0x0010000955007388 */ /* 0x000fe20000000800 */
[----:B------:R-:W-:Y:S02]  /*5300*/  ISETP.GE.AND P3, PT, R89, UR35, PT ;  /* 0x0000002359007c0c */ /* 0x000fe4000bf66270 */
[----:B------:R-:W-:Y:S01]  /*5310*/  MOV R89, UR20 ;  /* 0x0000001400597c02 */ /* 0x000fe20008000f00 */
[----:B------:R-:W-:Y:S01]  /*5320*/  STS [R85+0x1080], R10 ;  /* 0x0010800a55007388 */ /* 0x000fe20000000800 */
[----:B------:R-:W-:Y:S01]  /*5330*/  ISETP.LT.AND P5, PT, R93, UR21, !P3 ;  /* 0x000000155d007c0c */ /* 0x000fe2000dfa1270 */
[----:B------:R-:W-:Y:S01]  /*5340*/  IMAD R107, R107, UR18, RZ ;  /* 0x000000126b6b7c24 */ /* 0x000fe2000f8e02ff */
[----:B------:R-:W-:Y:S01]  /*5350*/  ISETP.LT.AND P4, PT, R91, UR21, !P3 ;  /* 0x000000155b007c0c */ /* 0x000fe2000df81270 */
[----:B------:R-:W-:Y:S01]  /*5360*/  STS [R85+0x1100], R11 ;  /* 0x0011000b55007388 */ /* 0x000fe20000000800 */
[C---:B------:R-:W-:Y:S01]  /*5370*/  ISETP.GT.AND P5, PT, R89.reuse, UR40, P5 ;  /* 0x0000002859007c0c */ /* 0x040fe2000afa4270 */
[----:B------:R-:W-:Y:S01]  /*5380*/  IMAD R107, R110, UR19, R107 ;  /* 0x000000136e6b7c24 */ /* 0x000fe2000f8e026b */
[----:B------:R-:W-:Y:S01]  /*5390*/  ISETP.GT.AND P4, PT, R89, UR40, P4 ;  /* 0x0000002859007c0c */ /* 0x000fe2000a784270 */
[----:B------:R-:W-:Y:S01]  /*53a0*/  STS [R85+0x1180], R12 ;  /* 0x0011800c55007388 */ /* 0x000fe20000000800 */
[C---:B------:R-:W-:Y:S01]  /*53b0*/  ISETP.LT.AND P1, PT, R95.reuse, UR21, !P3 ;  /* 0x000000155f007c0c */ /* 0x040fe2000df21270 */
[-C--:B------:R-:W-:Y:S01]  /*53c0*/  IMAD R95, R95, R92.reuse, UR50 ;  /* 0x000000325f5f7e24 */ /* 0x080fe2000f8e025c */
[----:B------:R-:W-:Y:S01]  /*53d0*/  ISETP.LT.AND P3, PT, R90, UR21, !P3 ;  /* 0x000000155a007c0c */ /* 0x000fe2000df61270 */
[----:B------:R-:W-:Y:S01]  /*53e0*/  STS [R85+0x1400], R13 ;  /* 0x0014000d55007388 */ /* 0x000fe20000000800 */
[C---:B------:R-:W-:Y:S01]  /*53f0*/  ISETP.GT.AND P1, PT, R89.reuse, UR40, P1 ;  /* 0x0000002859007c0c */ /* 0x040fe20008f24270 */
[----:B------:R-:W-:Y:S01]  /*5400*/  IMAD.WIDE.U32 R110, R110, UR18, R86 ;  /* 0x000000126e6e7c25 */ /* 0x000fe2000f8e0056 */
[----:B------:R-:W-:Y:S01]  /*5410*/  ISETP.GT.AND P3, PT, R89, UR40, P3 ;  /* 0x0000002859007c0c */ /* 0x000fe20009f64270 */
[----:B------:R-:W-:Y:S01]  /*5420*/  STS [R85+0x1480], R14 ;  /* 0x0014800e55007388 */ /* 0x000fe20000000800 */
[----:B------:R-:W-:Y:S01]  /*5430*/  IADD3 R95, PT, PT, R88, -UR43, R95 ;  /* 0x8000002b585f7c10 */ /* 0x000fe2000fffe05f */
[----:B------:R-:W-:Y:S01]  /*5440*/  UIADD3 UR40, UPT, UPT, UR41, -0x3, URZ ;  /* 0xfffffffd29287890 */ /* 0x000fe2000fffe0ff */
[C---:B------:R-:W-:Y:S01]  /*5450*/  ISETP.LT.U32.AND P1, PT, R48.reuse, 0x200, P1 ;  /* 0x000002003000780c */ /* 0x040fe20000f21070 */
[----:B------:R-:W-:Y:S01]  /*5460*/  STS [R85+0x1500], R15 ;  /* 0x0015000f55007388 */ /* 0x000fe20000000800 */
[C---:B------:R-:W-:Y:S01]  /*5470*/  ISETP.LT.U32.AND P4, PT, R48.reuse, 0x100, P4 ;  /* 0x000001003000780c */ /* 0x040fe20002781070 */
[----:B------:R-:W-:Y:S01]  /*5480*/  UISETP.GT.AND UP2, UPT, UR40, -0x2, UPT ;  /* 0xfffffffe2800788c */ /* 0x000fe2000bf44270 */
[----:B------:R-:W-:Y:S01]  /*5490*/  ISETP.NE.AND.EX P1, PT, RZ, UR17, P1, P2 ;  /* 0x00000011ff007c0c */ /* 0x000fe20008f25320 */
[----:B------:R1:W-:Y:S01]  /*54a0*/  STS [R85+0x1580], R16 ;  /* 0x0015801055007388 */ /* 0x0003e20000000800 */
[----:B------:R-:W-:Y:S02]  /*54b0*/  BAR.SYNC.DEFER_BLOCKING 0x0 ;  /* 0x0000000000007b1d */ /* 0x000fe40000010000 */
[C---:B------:R-:W-:Y:S01]  /*54c0*/  ISETP.LT.AND P1, PT, R79.reuse, UR24, P1 ;  /* 0x000000184f007c0c */ /* 0x040fe20008f21270 */
[----:B------:R-:W-:Y:S01]  /*54d0*/  UIADD3 UR41, UPT, UPT, UR41, -0x1, URZ ;  /* 0xffffffff29297890 */ /* 0x000fe2000fffe0ff */
[----:B------:R-:W-:Y:S02]  /*54e0*/  ISETP.NE.AND.EX P4, PT, RZ, UR17, P4, P2 ;  /* 0x00000011ff007c0c */ /* 0x000fe4000a785320 */
[----:B------:R-:W-:Y:S02]  /*54f0*/  ISETP.LT.U32.AND P3, PT, R48, 0x80, P3 ;  /* 0x000000803000780c */ /* 0x000fe40001f61070 */
[C---:B------:R-:W-:Y:S02]  /*5500*/  ISETP.LT.AND P4, PT, R79.reuse, UR24, P4 ;  /* 0x000000184f007c0c */ /* 0x040fe4000a781270 */
[----:B------:R-:W-:Y:S04]  /*5510*/  ISETP.NE.AND.EX P3, PT, RZ, UR17, P3, P2 ;  /* 0x00000011ff007c0c */ /* 0x000fe80009f65320 */
[----:B------:R-:W-:Y:S01]  /*5520*/  ISETP.LT.AND P3, PT, R79, UR24, P3 ;  /* 0x000000184f007c0c */ /* 0x000fe20009f61270 */
[----:B-1----:R-:W-:Y:S01]  /*5530*/  IMAD R85, R90, R92, UR50 ;  /* 0x000000325a557e24 */ /* 0x002fe2000f8e025c */
[C---:B------:R-:W-:Y:S01]  /*5540*/  IADD3 R92, PT, PT, R88.reuse, -UR43, R97 ;  /* 0x8000002b585c7c10 */ /* 0x040fe2000fffe061 */
[C---:B------:R-:W-:Y:S01]  /*5550*/  IMAD.WIDE.U32 R96, R95.reuse, UR18, R86 ;  /* 0x000000125f607c25 */ /* 0x040fe2000f8e0056 */
[----:B------:R-:W1:Y:S01]  /*5560*/  LDS.128 R100, [R104+0x800] ;  /* 0x0008000068647984 */ /* 0x000e620000000c00 */
[----:B------:R-:W-:Y:S01]  /*5570*/  UIMAD.WIDE.U32 UR50, UR48, UR12, URZ ;  /* 0x0000000c303272a5 */ /* 0x000fe2000f8e00ff */
[----:B------:R-:W-:Y:S01]  /*5580*/  IADD3 R85, PT, PT, R88, -UR43, R85 ;  /* 0x8000002b58557c10 */ /* 0x000fe2000fffe055 */
[----:B------:R-:W-:Y:S01]  /*5590*/  IMAD.WIDE.U32 R108, R92, UR18, R86 ;  /* 0x000000125c6c7c25 */ /* 0x000fe2000f8e0056 */
[----:B------:R-:W-:Y:S01]  /*55a0*/  SHF.R.S32.HI R88, RZ, 0x1f, R95 ;  /* 0x0000001fff587819 */ /* 0x000fe2000001145f */
[----:B------:R-:W-:Y:S01]  /*55b0*/  USHF.R.U32.HI UR51, URZ, UR13, UR51 ;  /* 0x0000000dff337299 */ /* 0x000fe20008011633 */
[----:B------:R-:W-:Y:S01]  /*55c0*/  IADD3 R112, P0, PT, R96, UR16, RZ ;  /* 0x0000001060707c10 */ /* 0x000fe2000ff1e0ff */
[----:B------:R-:W-:Y:S01]  /*55d0*/  UIADD3 UR43, UPT, UPT, UR45, -0xa800, URZ ;  /* 0xffff58002d2b7890 */ /* 0x000fe2000fffe0ff */
[----:B------:R-:W-:Y:S01]  /*55e0*/  SHF.R.S32.HI R105, RZ, 0x1f, R92 ;  /* 0x0000001fff697819 */ /* 0x000fe2000001145c */
[----:B------:R-:W-:Y:S01]  /*55f0*/  IMAD R88, R88, UR18, RZ ;  /* 0x0000001258587c24 */ /* 0x000fe2000f8e02ff */
[----:B------:R-:W-:Y:S02]  /*5600*/  USEL UR51, UR48, UR51, !UP0 ;  /* 0x0000003330337287 */ /* 0x000fe4000c000000 */
[----:B------:R-:W-:Y:S01]  /*5610*/  @UP3 UIADD3 UR43, UPT, UPT, UR45, 0x3800, URZ ;  /* 0x000038002d2b3890 */ /* 0x000fe2000fffe0ff */
[----:B------:R-:W-:Y:S01]  /*5620*/  IMAD R95, R95, UR19, R88 ;  /* 0x000000135f5f7c24 */ /* 0x000fe2000f8e0258 */
[----:B------:R-:W-:Y:S01]  /*5630*/  UIMAD UR50, UR51, UR38, UR48 ;  /* 0x00000026333272a4 */ /* 0x000fe2000f8e0230 */
[----:B------:R-:W2:Y:S01]  /*5640*/  LDS.128 R88, [R104+0x1000] ;  /* 0x0010000068587984 */ /* 0x000ea20000000c00 */
[----:B------:R-:W-:Y:S01]  /*5650*/  IMAD R105, R105, UR18, RZ ;  /* 0x0000001269697c24 */ /* 0x000fe2000f8e02ff */
[----:B------:R-:W-:Y:S01]  /*5660*/  UIADD3 UR56, UPT, UPT, -UR51, URZ, URZ ;  /* 0x000000ff33387290 */ /* 0x000fe2000fffe1ff */
[----:B------:R-:W-:Y:S01]  /*5670*/  IADD3.X R113, PT, PT, R97, UR17, R95, P0, !PT ;  /* 0x0000001161717c10 */ /* 0x000fe200087fe45f */
[----:B------:R-:W-:Y:S01]  /*5680*/  UIMAD.WIDE.U32 UR58, UR50, UR27, URZ ;  /* 0x0000001b323a72a5 */ /* 0x000fe2000f8e00ff */
[----:B------:R-:W-:Y:S01]  /*5690*/  IMAD R105, R92, UR19, R105 ;  /* 0x000000135c697c24 */ /* 0x000fe2000f8e0269 */
[----:B------:R-:W-:Y:S02]  /*56a0*/  UIMAD UR56, UR7, UR56, UR52 ;  /* 0x00000038073872a4 */ /* 0x000fe4000f8e0234 */
[----:B------:R-:W3:Y:S01]  /*56b0*/  LDS.128 R96, [R104+0x1800] ;  /* 0x0018000068607984 */ /* 0x000ee20000000c00 */
[----:B------:R-:W-:Y:S02]  /*56c0*/  @UP1 USHF.R.U32.HI UR50, URZ, UR26, UR59 ;  /* 0x0000001aff321299 */ /* 0x000fe4000801163b */
[----:B------:R-:W-:Y:S02]  /*56d0*/  UIADD3 UR48, UPT, UPT, UR48, UR28, URZ ;  /* 0x0000001c30307290 */ /* 0x000fe4000fffe0ff */
[----:B------:R-:W-:Y:S03]  /*56e0*/  UIADD3 UR45, UPT, UPT, -UR50, URZ, URZ ;  /* 0x000000ff322d7290 */ /* 0x000fe6000fffe1ff */
[----:B------:R-:W4:Y:S01]  /*56f0*/  LDS.128 R92, [R104+0x2000] ;  /* 0x00200000685c7984 */ /* 0x000f220000000c00 */
[----:B------:R-:W-:Y:S03]  /*5700*/  UIMAD UR56, UR31, UR45, UR56 ;  /* 0x0000002d1f3872a4 */ /* 0x000fe6000f8e0238 */
[----:B------:R-:W-:Y:S01]  /*5710*/  UMOV UR45, UR43 ;  /* 0x0000002b002d7c82 */ /* 0x000fe20008000000 */
[C---:B-1---5:R-:W-:Y:S02]  /*5720*/  HMUL2 R100, R77.reuse.H0_H0, R100 ;  /* 0x000000644d647232 */ /* 0x062fe40000000800 */
[C---:B------:R-:W-:Y:S02]  /*5730*/  HMUL2 R101, R77.reuse.H0_H0, R101 ;  /* 0x000000654d657232 */ /* 0x040fe40000000800 */
[C---:B------:R-:W-:Y:S02]  /*5740*/  HMUL2 R102, R77.reuse.H0_H0, R102 ;  /* 0x000000664d667232 */ /* 0x040fe40000000800 */
[C---:B------:R-:W-:Y:S05]  /*5750*/  HMUL2 R103, R77.reuse.H0_H0, R103 ;  /* 0x000000674d677232 */ /* 0x040fea0000000800 */
[----:B------:R1:W-:Y:S01]  /*5760*/  @P1 STG.E.128 desc[UR54][R112.64], R100 ;  /* 0x0000006470001986 */ /* 0x0003e2000c101d36 */
[----:B------:R-:W-:Y:S01]  /*5770*/  IADD3 R106, P1, PT, R110, UR16, RZ ;  /* 0x000000106e6a7c10 */ /* 0x000fe2000ff3e0ff */
[C---:B--2---:R-:W-:Y:S03]  /*5780*/  HMUL2 R88, R77.reuse.H0_H0, R88 ;  /* 0x000000584d587232 */ /* 0x044fe60000000800 */
[----:B------:R-:W-:Y:S01]  /*5790*/  IADD3.X R107, PT, PT, R111, UR17, R107, P1, !PT ;  /* 0x000000116f6b7c10 */ /* 0x000fe20008ffe46b */
[C---:B------:R-:W-:Y:S01]  /*57a0*/  HMUL2 R89, R77.reuse.H0_H0, R89 ;  /* 0x000000594d597232 */ /* 0x040fe20000000800 */
[----:B------:R-:W-:Y:S01]  /*57b0*/  ISETP.LT.U32.AND P1, PT, R48, 0x180, P5 ;  /* 0x000001803000780c */ /* 0x000fe20002f21070 */
[C---:B------:R-:W-:Y:S02]  /*57c0*/  HMUL2 R90, R77.reuse.H0_H0, R90 ;  /* 0x0000005a4d5a7232 */ /* 0x040fe40000000800 */
[C---:B------:R-:W-:Y:S01]  /*57d0*/  HMUL2 R91, R77.reuse.H0_H0, R91 ;  /* 0x0000005b4d5b7232 */ /* 0x040fe20000000800 */
[----:B------:R-:W-:Y:S01]  /*57e0*/  ISETP.NE.AND.EX P1, PT, RZ, UR17, P1, P2 ;  /* 0x00000011ff007c0c */ /* 0x000fe20008f25320 */
[C---:B---3--:R-:W-:Y:S02]  /*57f0*/  HMUL2 R96, R77.reuse.H0_H0, R96 ;  /* 0x000000604d607232 */ /* 0x048fe40000000800 */
[C---:B------:R-:W-:Y:S01]  /*5800*/  HMUL2 R97, R77.reuse.H0_H0, R97 ;  /* 0x000000614d617232 */ /* 0x040fe20000000800 */
[----:B------:R-:W-:Y:S01]  /*5810*/  ISETP.LT.AND P1, PT, R79, UR24, P1 ;  /* 0x000000184f007c0c */ /* 0x000fe20008f21270 */
[C---:B------:R-:W-:Y:S02]  /*5820*/  HMUL2 R98, R77.reuse.H0_H0, R98 ;  /* 0x000000624d627232 */ /* 0x040fe40000000800 */
[C---:B------:R-:W-:Y:S02]  /*5830*/  HMUL2 R99, R77.reuse.H0_H0, R99 ;  /* 0x000000634d637232 */ /* 0x040fe40000000800 */
[C---:B----4-:R-:W-:Y:S02]  /*5840*/  HMUL2 R92, R77.reuse.H0_H0, R92 ;  /* 0x0000005c4d5c7232 */ /* 0x050fe40000000800 */
[C---:B------:R-:W-:Y:S02]  /*5850*/  HMUL2 R93, R77.reuse.H0_H0, R93 ;  /* 0x0000005d4d5d7232 */ /* 0x040fe40000000800 */
[C---:B------:R-:W-:Y:S02]  /*5860*/  HMUL2 R94, R77.reuse.H0_H0, R94 ;  /* 0x0000005e4d5e7232 */ /* 0x040fe40000000800 */
[----:B------:R-:W-:Y:S02]  /*5870*/  HMUL2 R95, R77.H0_H0, R95 ;  /* 0x0000005f4d5f7232 */ /* 0x000fe40000000800 */
[----:B------:R2:W-:Y:S01]  /*5880*/  @P1 STG.E.128 desc[UR54][R106.64], R88 ;  /* 0x000000586a001986 */ /* 0x0005e2000c101d36 */
[----:B-1----:R-:W-:Y:S02]  /*5890*/  IADD3 R102, P0, PT, R108, UR16, RZ ;  /* 0x000000106c667c10 */ /* 0x002fe4000ff1e0ff */
[----:B------:R-:W-:Y:S02]  /*58a0*/  SHF.R.S32.HI R101, RZ, 0x1f, R85 ;  /* 0x0000001fff657819 */ /* 0x000fe40000011455 */
[----:B------:R-:W-:Y:S01]  /*58b0*/  IADD3.X R103, PT, PT, R109, UR17, R105, P0, !PT ;  /* 0x000000116d677c10 */ /* 0x000fe200087fe469 */
[----:B------:R-:W-:Y:S04]  /*58c0*/  IMAD.WIDE.U32 R104, R85, UR18, R86 ;  /* 0x0000001255687c25 */ /* 0x000fe8000f8e0056 */
[----:B------:R2:W-:Y:S01]  /*58d0*/  @P4 STG.E.128 desc[UR54][R102.64], R96 ;  /* 0x0000006066004986 */ /* 0x0005e2000c101d36 */
[----:B------:R-:W-:Y:S01]  /*58e0*/  IMAD R101, R101, UR18, RZ ;  /* 0x0000001265657c24 */ /* 0x000fe2000f8e02ff */
[----:B------:R-:W-:Y:S03]  /*58f0*/  IADD3 R100, P0, PT, R104, UR16, RZ ;  /* 0x0000001068647c10 */ /* 0x000fe6000ff1e0ff */
[----:B------:R-:W-:Y:S02]  /*5900*/  IMAD R101, R85, UR19, R101 ;  /* 0x0000001355657c24 */ /* 0x000fe4000f8e0265 */
[----:B------:R-:W-:Y:S03]  /*5910*/  IMAD.MOV.U32 R85, RZ, RZ, R84 ;  /* 0x000000ffff557224 */ /* 0x000fe600078e0054 */
[----:B------:R-:W-:Y:S05]  /*5920*/  IADD3.X R101, PT, PT, R105, UR17, R101, P0, !PT ;  /* 0x0000001169657c10 */ /* 0x000fea00087fe465 */
[----:B------:R2:W-:Y:S01]  /*5930*/  @P3 STG.E.128 desc[UR54][R100.64], R92 ;  /* 0x0000005c64003986 */ /* 0x0005e2000c101d36 */
[----:B------:R-:W-:Y:S08]  /*5940*/  BRA.U UP2, `(.L_x_13) ;  /* 0xffffffdd02887547 */ /* 0x000ff0000b83ffff */
.L_x_12:
[----:B------:R-:W0:Y:S04]  /*5950*/  LDGDEPBAR ;  /* 0x00000000000079af */ /* 0x000e280000000000 */
[----:B------:R-:W0:Y:S01]  /*5960*/  LDGDEPBAR ;  /* 0x00000000000079af */ /* 0x000e220000000000 */
[----:B------:R-:W-:-:S04]  /*5970*/  DEPBAR.LE SB0, 0x0 ;  /* 0x000080000000791a */ /* 0x000fc80000000000 */
[----:B------:R-:W-:Y:S06]  /*5980*/  BAR.SYNC.DEFER_BLOCKING 0x0 ;  /* 0x0000000000007b1d */ /* 0x000fec0000010000 */
[----:B------:R-:W-:Y:S05]  /*5990*/  EXIT ;  /* 0x000000000000794d */ /* 0x000fea0003800000 */
.L_x_14:
        /* <DEDUP_REMOVED lines=14> */
.L_x_17:


//--------------------- .nv.shared._ZN7cutlass6KernelINS_4conv6kernel13ReorderKernelINS2_23DirectConvolutionParamsINS1_11threadblock37DepthwiseFpropDirectConvMultipleStageINS_4gemm9GemmShapeILi64ELi64ELi9EEENS5_73DepthwiseFpropActivationDirect2dConvTileAccessIteratorFixedStrideDilationINS_11MatrixShapeILi64ELi64EEENS1_15TensorNHWCShapeILi1ELi8ELi8ELi64EEENSB_ILi1ELi1EEESF_NSD_ILi1ELi10ELi10ELi64EEENS_6half_tENS_6layout10TensorNHWCENS_9transform30PitchLinearStripminedThreadMapINS_16PitchLinearShapeILi64ELi100EEELi128ELi8EEENS_12AlignedArrayISH_Li8ELi16EEEEENSK_11threadblock35RegularTileAccessIteratorDirectConvINSB_ILi100ELi64EEESH_NSI_8RowMajorELi0ESO_Lb0ELi16EEELNS_4arch14CacheOperation4KindE1ENS5_57DepthwiseFpropFilterDirectConvTileAccessIteratorOptimizedINSB_ILi64ELi9EEESH_SJ_NSL_INSM_ILi64ELi9EEELi128ELi8EEESQ_EENST_INSB_ILi9ELi64EEESH_SV_Li0ES13_Lb0ELi16EEELSZ_1ENS5_28DepthwiseDirectConvMmaPolicyINS1_4warp26MmaDepthwiseDirectConvSimtINS8_ILi16ELi64ELi9EEENSB_ILi3ELi3EEENSD_ILi1ELi4ELi4ELi2EEESE_SH_SV_SH_SV_SH_SV_NS7_4warp13MmaSimtPolicyINSB_ILi1ELi32EEENSI_19RowMajorInterleavedILi1EEENS8_ILi2ELi2ELi1EEEEELNS1_17IteratorAlgorithmE4ESF_SF_SG_Li1ELNS_16ComplexTransformE0ELS1L_0EbEENSB_ILi0ELi0EEES1N_SO_S13_Li1EEELi4ENS_8epilogue11threadblock17EpilogueDepthwiseIS9_S1C_SE_S1M_NS1Q_32PredicatedTileIteratorDirectConvINSL_INSM_ILi64ELi64EEELi128ELi8EEESH_S1C_SE_EENS1P_4warp20FragmentIteratorSimtIS1A_NS1_6thread42DepthwiseDirectConvElementwiseInnerProductINS8_ILi16ELi2ELi1EEESH_SH_SH_NSX_13OpMultiplyAddEbEESV_S1J_EENS1W_28TileIteratorSimtDirect2dConvIS1A_S1C_SE_S22_SH_SV_S1J_EENS1Q_29SharedLoadIteratorPitchLinearIS1U_SH_Li16EEENS1P_6thread17LinearCombinationISH_Li8ESH_SH_LNS28_9ScaleType4KindE2ELNS_15FloatRoundStyleE2ESH_EES1N_EELS1K_4EbEES2E_NS5_47DepthwiseDirect2dConvIdentityThreadblockSwizzleILi1ELi1ELi8ELi8EEELNS1_8OperatorE0ENS2_17DirectConvolutionIS2F_S2E_S2H_LS2I_0ENS1_17Conv2dProblemSizeELNS1_9GroupModeE3ESE_E9ArgumentsENS1Q_27ConvOutputIteratorParameterISJ_SV_NS_9TensorRefISH_SJ_EELS2I_0ES2K_EES2K_LS2L_3ESE_EESH_EEEEvNT_6ParamsE --------------------------
	.section	.nv.shared._ZN7cutlass6KernelINS_4conv6kernel13ReorderKernelINS2_23DirectConvolutionParamsINS1_11threadblock37DepthwiseFpropDirectConvMultipleStageINS_4gemm9GemmShapeILi64ELi64ELi9EEENS5_73DepthwiseFpropActivationDirect2dConvTileAccessIteratorFixedStrideDilationINS_11MatrixShapeILi64ELi64EEENS1_15TensorNHWCShapeILi1ELi8ELi8ELi64EEENSB_ILi1ELi1EEESF_NSD_ILi1ELi10ELi10ELi64EEENS_6half_tENS_6layout10TensorNHWCENS_9transform30PitchLinearStripminedThreadMapINS_16PitchLinearShapeILi64ELi100EEELi128ELi8EEENS_12AlignedArrayISH_Li8ELi16EEEEENSK_11threadblock35RegularTileAccessIteratorDirectConvINSB_ILi100ELi64EEESH_NSI_8RowMajorELi0ESO_Lb0ELi16EEELNS_4arch14CacheOperation4KindE1ENS5_57DepthwiseFpropFilterDirectConvTileAccessIteratorOptimizedINSB_ILi64ELi9EEESH_SJ_NSL_INSM_ILi64ELi9EEELi128ELi8EEESQ_EENST_INSB_ILi9ELi64EEESH_SV_Li0ES13_Lb0ELi16EEELSZ_1ENS5_28DepthwiseDirectConvMmaPolicyINS1_4warp26MmaDepthwiseDirectConvSimtINS8_ILi16ELi64ELi9EEENSB_ILi3ELi3EEENSD_ILi1ELi4ELi4ELi2EEESE_SH_SV_SH_SV_SH_SV_NS7_4warp13MmaSimtPolicyINSB_ILi1ELi32EEENSI_19RowMajorInterleavedILi1EEENS8_ILi2ELi2ELi1EEEEELNS1_17IteratorAlgorithmE4ESF_SF_SG_Li1ELNS_16ComplexTransformE0ELS1L_0EbEENSB_ILi0ELi0EEES1N_SO_S13_Li1EEELi4ENS_8epilogue11threadblock17EpilogueDepthwiseIS9_S1C_SE_S1M_NS1Q_32PredicatedTileIteratorDirectConvINSL_INSM_ILi64ELi64EEELi128ELi8EEESH_S1C_SE_EENS1P_4warp20FragmentIteratorSimtIS1A_NS1_6thread42DepthwiseDirectConvElementwiseInnerProductINS8_ILi16ELi2ELi1EEESH_SH_SH_NSX_13OpMultiplyAddEbEESV_S1J_EENS1W_28TileIteratorSimtDirect2dConvIS1A_S1C_SE_S22_SH_SV_S1J_EENS1Q_29SharedLoadIteratorPitchLinearIS1U_SH_Li16EEENS1P_6thread17LinearCombinationISH_Li8ESH_SH_LNS28_9ScaleType4KindE2ELNS_15FloatRoundStyleE2ESH_EES1N_EELS1K_4EbEES2E_NS5_47DepthwiseDirect2dConvIdentityThreadblockSwizzleILi1ELi1ELi8ELi8EEELNS1_8OperatorE0ENS2_17DirectConvolutionIS2F_S2E_S2H_LS2I_0ENS1_17Conv2dProblemSizeELNS1_9GroupModeE3ESE_E9ArgumentsENS1Q_27ConvOutputIteratorParameterISJ_SV_NS_9TensorRefISH_SJ_EELS2I_0ES2K_EES2K_LS2L_3ESE_EESH_EEEEvNT_6ParamsE,"aw",@nobits
	.sectionflags	@""
	.align	16
	.zero		1024


//--------------------- .nv.shared.reserved.0     --------------------------
	.section	.nv.shared.reserved.0,"aw",@nobits
	.weak		__nv_reservedSMEM_offset_0_alias
	.size		__nv_reservedSMEM_offset_0_alias, 0, 64
	.other		__nv_reservedSMEM_offset_0_alias,@"STO_CUDA_RESERVED_SHARED STV_DEFAULT"
__nv_reservedSMEM_offset_0_alias:
	.zero		0
	.zero		64


//--------------------- .nv.global                --------------------------
	.section	.nv.global,"aw",@nobits
.nv.global:
	.type		_ZN34_INTERNAL_1328acc1_4_k_cu_2106836d4cute1_E,@object
	.size		_ZN34_INTERNAL_1328acc1_4_k_cu_2106836d4cute1_E,(_ZN34_INTERNAL_1328acc1_4_k_cu_2106836d4cuda3std3__45__cpo6cbeginE - _ZN34_INTERNAL_1328acc1_4_k_cu_2106836d4cute1_E)
_ZN34_INTERNAL_1328acc1_4_k_cu_2106836d4cute1_E:
	.zero		1
	.type		_ZN34_INTERNAL_1328acc1_4_k_cu_2106836d4cuda3std3__45__cpo6cbeginE,@object
	.size		_ZN34_INTERNAL_1328acc1_4_k_cu_2106836d4cuda3std3__45__cpo6cbeginE,(_ZN34_INTERNAL_1328acc1_4_k_cu_2106836d4cuda3std3__48in_placeE - _ZN34_INTERNAL_1328acc1_4_k_cu_2106836d4cuda3std3__45__cpo6cbeginE)
_ZN34_INTERNAL_1328acc1_4_k_cu_2106836d4cuda3std3__45__cpo6cbeginE:
	.zero		1
	.type		_ZN34_INTERNAL_1328acc1_4_k_cu_2106836d4cuda3std3__48in_placeE,@object
	.size		_ZN34_INTERNAL_1328acc1_4_k_cu_2106836d4cuda3std3__48in_placeE,(_ZN34_INTERNAL_1328acc1_4_k_cu_2106836d4cuda3std6ranges3__45__cpo9iter_moveE - _ZN34_INTERNAL_1328acc1_4_k_cu_2106836d4cuda3std3__48in_placeE)
_ZN34_INTERNAL_1328acc1_4_k_cu_2106836d4cuda3std3__48in_placeE:
	.zero		1
	.type		_ZN34_INTERNAL_1328acc1_4_k_cu_2106836d4cuda3std6ranges3__45__cpo9iter_moveE,@object
	.size		_ZN34_INTERNAL_1328acc1_4_k_cu_2106836d4cuda3std6ranges3__45__cpo9iter_moveE,(_ZN34_INTERNAL_1328acc1_4_k_cu_2106836d4cuda3std3__45__cpo5beginE - _ZN34_INTERNAL_1328acc1_4_k_cu_2106836d4cuda3std6ranges3__45__cpo9iter_moveE)
_ZN34_INTERNAL_1328acc1_4_k_cu_2106836d4cuda3std6ranges3__45__cpo9iter_moveE:
	.zero		1
	.type		_ZN34_INTERNAL_1328acc1_4_k_cu_2106836d4cuda3std3__45__cpo5beginE,@object
	.size		_ZN34_INTERNAL_1328acc1_4_k_cu_2106836d4cuda3std3__45__cpo5beginE,(_ZN34_INTERNAL_1328acc1_4_k_cu_2106836d4cuda3std3__436_GLOBAL__N__1328acc1_4_k_cu_2106836d6ignoreE - _ZN34_INTERNAL_1328acc1_4_k_cu_2106836d4cuda3std3__45__cpo5beginE)
_ZN34_INTERNAL_1328acc1_4_k_cu_2106836d4cuda3std3__45__cpo5beginE:
	.zero		1
	.type		_ZN34_INTERNAL_1328acc1_4_k_cu_2106836d4cuda3std3__436_GLOBAL__N__1328acc1_4_k_cu_2106836d6ignoreE,@object
	.size		_ZN34_INTERNAL_1328acc1_4_k_cu_2106836d4cuda3std3__436_GLOBAL__N__1328acc1_4_k_cu_2106836d6ignoreE,(_ZN34_INTERNAL_1328acc1_4_k_cu_2106836d4cute7productE - _ZN34_INTERNAL_1328acc1_4_k_cu_2106836d4cuda3std3__436_GLOBAL__N__1328acc1_4_k_cu_2106836d6ignoreE)
_ZN34_INTERNAL_1328acc1_4_k_cu_2106836d4cuda3std3__436_GLOBAL__N__1328acc1_4_k_cu_2106836d6ignoreE:
	.zero		1
	.type		_ZN34_INTERNAL_1328acc1_4_k_cu_2106836d4cute7productE,@object
	.size		_ZN34_INTERNAL_1328acc1_4_k_cu_2106836d4cute7productE,(_ZN34_INTERNAL_1328acc1_4_k_cu_2106836d4cuda3std3__45__cpo3endE - _ZN34_INTERNAL_1328acc1_4_k_cu_2106836d4cute7productE)
_ZN34_INTERNAL_1328acc1_4_k_cu_2106836d4cute7productE:
	.zero		1
	.type		_ZN34_INTERNAL_1328acc1_4_k_cu_2106836d4cuda3std3__45__cpo3endE,@object
	.size		_ZN34_INTERNAL_1328acc1_4_k_cu_2106836d4cuda3std3__45__cpo3endE,(_ZN34_INTERNAL_1328acc1_4_k_cu_2106836d4cuda3std3__419piecewise_constructE - _ZN34_INTERNAL_1328acc1_4_k_cu_2106836d4cuda3std3__45__cpo3endE)
_ZN34_INTERNAL_1328acc1_4_k_cu_2106836d4cuda3std3__45__cpo3endE:
	.zero		1
	.type		_ZN34_INTERNAL_1328acc1_4_k_cu_2106836d4cuda3std3__419piecewise_constructE,@object
	.size		_ZN34_INTERNAL_1328acc1_4_k_cu_2106836d4cuda3std3__419piecewise_constructE,(_ZN34_INTERNAL_1328acc1_4_k_cu_2106836d4cuda3std3__45__cpo4cendE - _ZN34_INTERNAL_1328acc1_4_k_cu_2106836d4cuda3std3__419piecewise_constructE)
_ZN34_INTERNAL_1328acc1_4_k_cu_2106836d4cuda3std3__419piecewise_constructE:
	.zero		1
	.type		_ZN34_INTERNAL_1328acc1_4_k_cu_2106836d4cuda3std3__45__cpo4cendE,@object
	.size		_ZN34_INTERNAL_1328acc1_4_k_cu_2106836d4cuda3std3__45__cpo4cendE,(_ZN34_INTERNAL_1328acc1_4_k_cu_2106836d4cuda3std6ranges3__45__cpo4swapE - _ZN34_INTERNAL_1328acc1_4_k_cu_2106836d4cuda3std3__45__cpo4cendE)
_ZN34_INTERNAL_1328acc1_4_k_cu_2106836d4cuda3std3__45__cpo4cendE:
	.zero		1
	.type		_ZN34_INTERNAL_1328acc1_4_k_cu_2106836d4cuda3std6ranges3__45__cpo4swapE,@object
	.size		_ZN34_INTERNAL_1328acc1_4_k_cu_2106836d4cuda3std6ranges3__45__cpo4swapE,(.L_7 - _ZN34_INTERNAL_1328acc1_4_k_cu_2106836d4cuda3std6ranges3__45__cpo4swapE)
_ZN34_INTERNAL_1328acc1_4_k_cu_2106836d4cuda3std6ranges3__45__cpo4swapE:
	.zero		1
.L_7:


//--------------------- .nv.shared._ZN7cutlass6KernelINS_4conv6kernel17DirectConvolutionINS1_11threadblock37DepthwiseFpropDirectConvMultipleStageINS_4gemm9GemmShapeILi64ELi64ELi9EEENS4_73DepthwiseFpropActivationDirect2dConvTileAccessIteratorFixedStrideDilationINS_11MatrixShapeILi64ELi64EEENS1_15TensorNHWCShapeILi1ELi8ELi8ELi64EEENSA_ILi1ELi1EEESE_NSC_ILi1ELi10ELi10ELi64EEENS_6half_tENS_6layout10TensorNHWCENS_9transform30PitchLinearStripminedThreadMapINS_16PitchLinearShapeILi64ELi100EEELi128ELi8EEENS_12AlignedArrayISG_Li8ELi16EEEEENSJ_11threadblock35RegularTileAccessIteratorDirectConvINSA_ILi100ELi64EEESG_NSH_8RowMajorELi0ESN_Lb0ELi16EEELNS_4arch14CacheOperation4KindE1ENS4_57DepthwiseFpropFilterDirectConvTileAccessIteratorOptimizedINSA_ILi64ELi9EEESG_SI_NSK_INSL_ILi64ELi9EEELi128ELi8EEESP_EENSS_INSA_ILi9ELi64EEESG_SU_Li0ES12_Lb0ELi16EEELSY_1ENS4_28DepthwiseDirectConvMmaPolicyINS1_4warp26MmaDepthwiseDirectConvSimtINS7_ILi16ELi64ELi9EEENSA_ILi3ELi3EEENSC_ILi1ELi4ELi4ELi2EEESD_SG_SU_SG_SU_SG_SU_NS6_4warp13MmaSimtPolicyINSA_ILi1ELi32EEENSH_19RowMajorInterleavedILi1EEENS7_ILi2ELi2ELi1EEEEELNS1_17IteratorAlgorithmE4ESE_SE_SF_Li1ELNS_16ComplexTransformE0ELS1K_0EbEENSA_ILi0ELi0EEES1M_SN_S12_Li1EEELi4ENS_8epilogue11threadblock17EpilogueDepthwiseIS8_S1B_SD_S1L_NS1P_32PredicatedTileIteratorDirectConvINSK_INSL_ILi64ELi64EEELi128ELi8EEESG_S1B_SD_EENS1O_4warp20FragmentIteratorSimtIS19_NS1_6thread42DepthwiseDirectConvElementwiseInnerProductINS7_ILi16ELi2ELi1EEESG_SG_SG_NSW_13OpMultiplyAddEbEESU_S1I_EENS1V_28TileIteratorSimtDirect2dConvIS19_S1B_SD_S21_SG_SU_S1I_EENS1P_29SharedLoadIteratorPitchLinearIS1T_SG_Li16EEENS1O_6thread17LinearCombinationISG_Li8ESG_SG_LNS27_9ScaleType4KindE2ELNS_15FloatRoundStyleE2ESG_EES1M_EELS1J_4EbEES2D_NS4_47DepthwiseDirect2dConvIdentityThreadblockSwizzleILi1ELi1ELi8ELi8EEELNS1_8OperatorE0ENS1_17Conv2dProblemSizeELNS1_9GroupModeE3ESD_EEEEvNT_6ParamsE --------------------------
	.section	.nv.shared._ZN7cutlass6KernelINS_4conv6kernel17DirectConvolutionINS1_11threadblock37DepthwiseFpropDirectConvMultipleStageINS_4gemm9GemmShapeILi64ELi64ELi9EEENS4_73DepthwiseFpropActivationDirect2dConvTileAccessIteratorFixedStrideDilationINS_11MatrixShapeILi64ELi64EEENS1_15TensorNHWCShapeILi1ELi8ELi8ELi64EEENSA_ILi1ELi1EEESE_NSC_ILi1ELi10ELi10ELi64EEENS_6half_tENS_6layout10TensorNHWCENS_9transform30PitchLinearStripminedThreadMapINS_16PitchLinearShapeILi64ELi100EEELi128ELi8EEENS_12AlignedArrayISG_Li8ELi16EEEEENSJ_11threadblock35RegularTileAccessIteratorDirectConvINSA_ILi100ELi64EEESG_NSH_8RowMajorELi0ESN_Lb0ELi16EEELNS_4arch14CacheOperation4KindE1ENS4_57DepthwiseFpropFilterDirectConvTileAccessIteratorOptimizedINSA_ILi64ELi9EEESG_SI_NSK_INSL_ILi64ELi9EEELi128ELi8EEESP_EENSS_INSA_ILi9ELi64EEESG_SU_Li0ES12_Lb0ELi16EEELSY_1ENS4_28DepthwiseDirectConvMmaPolicyINS1_4warp26MmaDepthwiseDirectConvSimtINS7_ILi16ELi64ELi9EEENSA_ILi3ELi3EEENSC_ILi1ELi4ELi4ELi2EEESD_SG_SU_SG_SU_SG_SU_NS6_4warp13MmaSimtPolicyINSA_ILi1ELi32EEENSH_19RowMajorInterleavedILi1EEENS7_ILi2ELi2ELi1EEEEELNS1_17IteratorAlgorithmE4ESE_SE_SF_Li1ELNS_16ComplexTransformE0ELS1K_0EbEENSA_ILi0ELi0EEES1M_SN_S12_Li1EEELi4ENS_8epilogue11threadblock17EpilogueDepthwiseIS8_S1B_SD_S1L_NS1P_32PredicatedTileIteratorDirectConvINSK_INSL_ILi64ELi64EEELi128ELi8EEESG_S1B_SD_EENS1O_4warp20FragmentIteratorSimtIS19_NS1_6thread42DepthwiseDirectConvElementwiseInnerProductINS7_ILi16ELi2ELi1EEESG_SG_SG_NSW_13OpMultiplyAddEbEESU_S1I_EENS1V_28TileIteratorSimtDirect2dConvIS19_S1B_SD_S21_SG_SU_S1I_EENS1P_29SharedLoadIteratorPitchLinearIS1T_SG_Li16EEENS1O_6thread17LinearCombinationISG_Li8ESG_SG_LNS27_9ScaleType4KindE2ELNS_15FloatRoundStyleE2ESG_EES1M_EELS1J_4EbEES2D_NS4_47DepthwiseDirect2dConvIdentityThreadblockSwizzleILi1ELi1ELi8ELi8EEELNS1_8OperatorE0ENS1_17Conv2dProblemSizeELNS1_9GroupModeE3ESD_EEEEvNT_6ParamsE,"aw",@nobits
	.sectionflags	@""
	.align	16
	.zero		1024


//--------------------- .nv.constant0._ZN7cutlass6KernelINS_4conv6kernel13ReorderKernelINS2_23DirectConvolutionParamsINS1_11threadblock37DepthwiseFpropDirectConvMultipleStageINS_4gemm9GemmShapeILi64ELi64ELi9EEENS5_73DepthwiseFpropActivationDirect2dConvTileAccessIteratorFixedStrideDilationINS_11MatrixShapeILi64ELi64EEENS1_15TensorNHWCShapeILi1ELi8ELi8ELi64EEENSB_ILi1ELi1EEESF_NSD_ILi1ELi10ELi10ELi64EEENS_6half_tENS_6layout10TensorNHWCENS_9transform30PitchLinearStripminedThreadMapINS_16PitchLinearShapeILi64ELi100EEELi128ELi8EEENS_12AlignedArrayISH_Li8ELi16EEEEENSK_11threadblock35RegularTileAccessIteratorDirectConvINSB_ILi100ELi64EEESH_NSI_8RowMajorELi0ESO_Lb0ELi16EEELNS_4arch14CacheOperation4KindE1ENS5_57DepthwiseFpropFilterDirectConvTileAccessIteratorOptimizedINSB_ILi64ELi9EEESH_SJ_NSL_INSM_ILi64ELi9EEELi128ELi8EEESQ_EENST_INSB_ILi9ELi64EEESH_SV_Li0ES13_Lb0ELi16EEELSZ_1ENS5_28DepthwiseDirectConvMmaPolicyINS1_4warp26MmaDepthwiseDirectConvSimtINS8_ILi16ELi64ELi9EEENSB_ILi3ELi3EEENSD_ILi1ELi4ELi4ELi2EEESE_SH_SV_SH_SV_SH_SV_NS7_4warp13MmaSimtPolicyINSB_ILi1ELi32EEENSI_19RowMajorInterleavedILi1EEENS8_ILi2ELi2ELi1EEEEELNS1_17IteratorAlgorithmE4ESF_SF_SG_Li1ELNS_16ComplexTransformE0ELS1L_0EbEENSB_ILi0ELi0EEES1N_SO_S13_Li1EEELi4ENS_8epilogue11threadblock17EpilogueDepthwiseIS9_S1C_SE_S1M_NS1Q_32PredicatedTileIteratorDirectConvINSL_INSM_ILi64ELi64EEELi128ELi8EEESH_S1C_SE_EENS1P_4warp20FragmentIteratorSimtIS1A_NS1_6thread42DepthwiseDirectConvElementwiseInnerProductINS8_ILi16ELi2ELi1EEESH_SH_SH_NSX_13OpMultiplyAddEbEESV_S1J_EENS1W_28TileIteratorSimtDirect2dConvIS1A_S1C_SE_S22_SH_SV_S1J_EENS1Q_29SharedLoadIteratorPitchLinearIS1U_SH_Li16EEENS1P_6thread17LinearCombinationISH_Li8ESH_SH_LNS28_9ScaleType4KindE2ELNS_15FloatRoundStyleE2ESH_EES1N_EELS1K_4EbEES2E_NS5_47DepthwiseDirect2dConvIdentityThreadblockSwizzleILi1ELi1ELi8ELi8EEELNS1_8OperatorE0ENS2_17DirectConvolutionIS2F_S2E_S2H_LS2I_0ENS1_17Conv2dProblemSizeELNS1_9GroupModeE3ESE_E9ArgumentsENS1Q_27ConvOutputIteratorParameterISJ_SV_NS_9TensorRefISH_SJ_EELS2I_0ES2K_EES2K_LS2L_3ESE_EESH_EEEEvNT_6ParamsE --------------------------
	.section	.nv.constant0._ZN7cutlass6KernelINS_4conv6kernel13ReorderKernelINS2_23DirectConvolutionParamsINS1_11threadblock37DepthwiseFpropDirectConvMultipleStageINS_4gemm9GemmShapeILi64ELi64ELi9EEENS5_73DepthwiseFpropActivationDirect2dConvTileAccessIteratorFixedStrideDilationINS_11MatrixShapeILi64ELi64EEENS1_15TensorNHWCShapeILi1ELi8ELi8ELi64EEENSB_ILi1ELi1EEESF_NSD_ILi1ELi10ELi10ELi64EEENS_6half_tENS_6layout10TensorNHWCENS_9transform30PitchLinearStripminedThreadMapINS_16PitchLinearShapeILi64ELi100EEELi128ELi8EEENS_12AlignedArrayISH_Li8ELi16EEEEENSK_11threadblock35RegularTileAccessIteratorDirectConvINSB_ILi100ELi64EEESH_NSI_8RowMajorELi0ESO_Lb0ELi16EEELNS_4arch14CacheOperation4KindE1ENS5_57DepthwiseFpropFilterDirectConvTileAccessIteratorOptimizedINSB_ILi64ELi9EEESH_SJ_NSL_INSM_ILi64ELi9EEELi128ELi8EEESQ_EENST_INSB_ILi9ELi64EEESH_SV_Li0ES13_Lb0ELi16EEELSZ_1ENS5_28DepthwiseDirectConvMmaPolicyINS1_4warp26MmaDepthwiseDirectConvSimtINS8_ILi16ELi64ELi9EEENSB_ILi3ELi3EEENSD_ILi1ELi4ELi4ELi2EEESE_SH_SV_SH_SV_SH_SV_NS7_4warp13MmaSimtPolicyINSB_ILi1ELi32EEENSI_19RowMajorInterleavedILi1EEENS8_ILi2ELi2ELi1EEEEELNS1_17IteratorAlgorithmE4ESF_SF_SG_Li1ELNS_16ComplexTransformE0ELS1L_0EbEENSB_ILi0ELi0EEES1N_SO_S13_Li1EEELi4ENS_8epilogue11threadblock17EpilogueDepthwiseIS9_S1C_SE_S1M_NS1Q_32PredicatedTileIteratorDirectConvINSL_INSM_ILi64ELi64EEELi128ELi8EEESH_S1C_SE_EENS1P_4warp20FragmentIteratorSimtIS1A_NS1_6thread42DepthwiseDirectConvElementwiseInnerProductINS8_ILi16ELi2ELi1EEESH_SH_SH_NSX_13OpMultiplyAddEbEESV_S1J_EENS1W_28TileIteratorSimtDirect2dConvIS1A_S1C_SE_S22_SH_SV_S1J_EENS1Q_29SharedLoadIteratorPitchLinearIS1U_SH_Li16EEENS1P_6thread17LinearCombinationISH_Li8ESH_SH_LNS28_9ScaleType4KindE2ELNS_15FloatRoundStyleE2ESH_EES1N_EELS1K_4EbEES2E_NS5_47DepthwiseDirect2dConvIdentityThreadblockSwizzleILi1ELi1ELi8ELi8EEELNS1_8OperatorE0ENS2_17DirectConvolutionIS2F_S2E_S2H_LS2I_0ENS1_17Conv2dProblemSizeELNS1_9GroupModeE3ESE_E9ArgumentsENS1Q_27ConvOutputIteratorParameterISJ_SV_NS_9TensorRefISH_SJ_EELS2I_0ES2K_EES2K_LS2L_3ESE_EESH_EEEEvNT_6ParamsE,"a",@progbits
	.sectionflags	@""
	.align	4
.nv.constant0._ZN7cutlass6KernelINS_4conv6kernel13ReorderKernelINS2_23DirectConvolutionParamsINS1_11threadblock37DepthwiseFpropDirectConvMultipleStageINS_4gemm9GemmShapeILi64ELi64ELi9EEENS5_73DepthwiseFpropActivationDirect2dConvTileAccessIteratorFixedStrideDilationINS_11MatrixShapeILi64ELi64EEENS1_15TensorNHWCShapeILi1ELi8ELi8ELi64EEENSB_ILi1ELi1EEESF_NSD_ILi1ELi10ELi10ELi64EEENS_6half_tENS_6layout10TensorNHWCENS_9transform30PitchLinearStripminedThreadMapINS_16PitchLinearShapeILi64ELi100EEELi128ELi8EEENS_12AlignedArrayISH_Li8ELi16EEEEENSK_11threadblock35RegularTileAccessIteratorDirectConvINSB_ILi100ELi64EEESH_NSI_8RowMajorELi0ESO_Lb0ELi16EEELNS_4arch14CacheOperation4KindE1ENS5_57DepthwiseFpropFilterDirectConvTileAccessIteratorOptimizedINSB_ILi64ELi9EEESH_SJ_NSL_INSM_ILi64ELi9EEELi128ELi8EEESQ_EENST_INSB_ILi9ELi64EEESH_SV_Li0ES13_Lb0ELi16EEELSZ_1ENS5_28DepthwiseDirectConvMmaPolicyINS1_4warp26MmaDepthwiseDirectConvSimtINS8_ILi16ELi64ELi9EEENSB_ILi3ELi3EEENSD_ILi1ELi4ELi4ELi2EEESE_SH_SV_SH_SV_SH_SV_NS7_4warp13MmaSimtPolicyINSB_ILi1ELi32EEENSI_19RowMajorInterleavedILi1EEENS8_ILi2ELi2ELi1EEEEELNS1_17IteratorAlgorithmE4ESF_SF_SG_Li1ELNS_16ComplexTransformE0ELS1L_0EbEENSB_ILi0ELi0EEES1N_SO_S13_Li1EEELi4ENS_8epilogue11threadblock17EpilogueDepthwiseIS9_S1C_SE_S1M_NS1Q_32PredicatedTileIteratorDirectConvINSL_INSM_ILi64ELi64EEELi128ELi8EEESH_S1C_SE_EENS1P_4warp20FragmentIteratorSimtIS1A_NS1_6thread42DepthwiseDirectConvElementwiseInnerProductINS8_ILi16ELi2ELi1EEESH_SH_SH_NSX_13OpMultiplyAddEbEESV_S1J_EENS1W_28TileIteratorSimtDirect2dConvIS1A_S1C_SE_S22_SH_SV_S1J_EENS1Q_29SharedLoadIteratorPitchLinearIS1U_SH_Li16EEENS1P_6thread17LinearCombinationISH_Li8ESH_SH_LNS28_9ScaleType4KindE2ELNS_15FloatRoundStyleE2ESH_EES1N_EELS1K_4EbEES2E_NS5_47DepthwiseDirect2dConvIdentityThreadblockSwizzleILi1ELi1ELi8ELi8EEELNS1_8OperatorE0ENS2_17DirectConvolutionIS2F_S2E_S2H_LS2I_0ENS1_17Conv2dProblemSizeELNS1_9GroupModeE3ESE_E9ArgumentsENS1Q_27ConvOutputIteratorParameterISJ_SV_NS_9TensorRefISH_SJ_EELS2I_0ES2K_EES2K_LS2L_3ESE_EESH_EEEEvNT_6ParamsE:
	.zero		1296


//--------------------- .nv.constant0._ZN7cutlass6KernelINS_4conv6kernel17DirectConvolutionINS1_11threadblock37DepthwiseFpropDirectConvMultipleStageINS_4gemm9GemmShapeILi64ELi64ELi9EEENS4_73DepthwiseFpropActivationDirect2dConvTileAccessIteratorFixedStrideDilationINS_11MatrixShapeILi64ELi64EEENS1_15TensorNHWCShapeILi1ELi8ELi8ELi64EEENSA_ILi1ELi1EEESE_NSC_ILi1ELi10ELi10ELi64EEENS_6half_tENS_6layout10TensorNHWCENS_9transform30PitchLinearStripminedThreadMapINS_16PitchLinearShapeILi64ELi100EEELi128ELi8EEENS_12AlignedArrayISG_Li8ELi16EEEEENSJ_11threadblock35RegularTileAccessIteratorDirectConvINSA_ILi100ELi64EEESG_NSH_8RowMajorELi0ESN_Lb0ELi16EEELNS_4arch14CacheOperation4KindE1ENS4_57DepthwiseFpropFilterDirectConvTileAccessIteratorOptimizedINSA_ILi64ELi9EEESG_SI_NSK_INSL_ILi64ELi9EEELi128ELi8EEESP_EENSS_INSA_ILi9ELi64EEESG_SU_Li0ES12_Lb0ELi16EEELSY_1ENS4_28DepthwiseDirectConvMmaPolicyINS1_4warp26MmaDepthwiseDirectConvSimtINS7_ILi16ELi64ELi9EEENSA_ILi3ELi3EEENSC_ILi1ELi4ELi4ELi2EEESD_SG_SU_SG_SU_SG_SU_NS6_4warp13MmaSimtPolicyINSA_ILi1ELi32EEENSH_19RowMajorInterleavedILi1EEENS7_ILi2ELi2ELi1EEEEELNS1_17IteratorAlgorithmE4ESE_SE_SF_Li1ELNS_16ComplexTransformE0ELS1K_0EbEENSA_ILi0ELi0EEES1M_SN_S12_Li1EEELi4ENS_8epilogue11threadblock17EpilogueDepthwiseIS8_S1B_SD_S1L_NS1P_32PredicatedTileIteratorDirectConvINSK_INSL_ILi64ELi64EEELi128ELi8EEESG_S1B_SD_EENS1O_4warp20FragmentIteratorSimtIS19_NS1_6thread42DepthwiseDirectConvElementwiseInnerProductINS7_ILi16ELi2ELi1EEESG_SG_SG_NSW_13OpMultiplyAddEbEESU_S1I_EENS1V_28TileIteratorSimtDirect2dConvIS19_S1B_SD_S21_SG_SU_S1I_EENS1P_29SharedLoadIteratorPitchLinearIS1T_SG_Li16EEENS1O_6thread17LinearCombinationISG_Li8ESG_SG_LNS27_9ScaleType4KindE2ELNS_15FloatRoundStyleE2ESG_EES1M_EELS1J_4EbEES2D_NS4_47DepthwiseDirect2dConvIdentityThreadblockSwizzleILi1ELi1ELi8ELi8EEELNS1_8OperatorE0ENS1_17Conv2dProblemSizeELNS1_9GroupModeE3ESD_EEEEvNT_6ParamsE --------------------------
	.section	.nv.constant0._ZN7cutlass6KernelINS_4conv6kernel17DirectConvolutionINS1_11threadblock37DepthwiseFpropDirectConvMultipleStageINS_4gemm9GemmShapeILi64ELi64ELi9EEENS4_73DepthwiseFpropActivationDirect2dConvTileAccessIteratorFixedStrideDilationINS_11MatrixShapeILi64ELi64EEENS1_15TensorNHWCShapeILi1ELi8ELi8ELi64EEENSA_ILi1ELi1EEESE_NSC_ILi1ELi10ELi10ELi64EEENS_6half_tENS_6layout10TensorNHWCENS_9transform30PitchLinearStripminedThreadMapINS_16PitchLinearShapeILi64ELi100EEELi128ELi8EEENS_12AlignedArrayISG_Li8ELi16EEEEENSJ_11threadblock35RegularTileAccessIteratorDirectConvINSA_ILi100ELi64EEESG_NSH_8RowMajorELi0ESN_Lb0ELi16EEELNS_4arch14CacheOperation4KindE1ENS4_57DepthwiseFpropFilterDirectConvTileAccessIteratorOptimizedINSA_ILi64ELi9EEESG_SI_NSK_INSL_ILi64ELi9EEELi128ELi8EEESP_EENSS_INSA_ILi9ELi64EEESG_SU_Li0ES12_Lb0ELi16EEELSY_1ENS4_28DepthwiseDirectConvMmaPolicyINS1_4warp26MmaDepthwiseDirectConvSimtINS7_ILi16ELi64ELi9EEENSA_ILi3ELi3EEENSC_ILi1ELi4ELi4ELi2EEESD_SG_SU_SG_SU_SG_SU_NS6_4warp13MmaSimtPolicyINSA_ILi1ELi32EEENSH_19RowMajorInterleavedILi1EEENS7_ILi2ELi2ELi1EEEEELNS1_17IteratorAlgorithmE4ESE_SE_SF_Li1ELNS_16ComplexTransformE0ELS1K_0EbEENSA_ILi0ELi0EEES1M_SN_S12_Li1EEELi4ENS_8epilogue11threadblock17EpilogueDepthwiseIS8_S1B_SD_S1L_NS1P_32PredicatedTileIteratorDirectConvINSK_INSL_ILi64ELi64EEELi128ELi8EEESG_S1B_SD_EENS1O_4warp20FragmentIteratorSimtIS19_NS1_6thread42DepthwiseDirectConvElementwiseInnerProductINS7_ILi16ELi2ELi1EEESG_SG_SG_NSW_13OpMultiplyAddEbEESU_S1I_EENS1V_28TileIteratorSimtDirect2dConvIS19_S1B_SD_S21_SG_SU_S1I_EENS1P_29SharedLoadIteratorPitchLinearIS1T_SG_Li16EEENS1O_6thread17LinearCombinationISG_Li8ESG_SG_LNS27_9ScaleType4KindE2ELNS_15FloatRoundStyleE2ESG_EES1M_EELS1J_4EbEES2D_NS4_47DepthwiseDirect2dConvIdentityThreadblockSwizzleILi1ELi1ELi8ELi8EEELNS1_8OperatorE0ENS1_17Conv2dProblemSizeELNS1_9GroupModeE3ESD_EEEEvNT_6ParamsE,"a",@progbits
	.sectionflags	@""
	.align	4
.nv.constant0._ZN7cutlass6KernelINS_4conv6kernel17DirectConvolutionINS1_11threadblock37DepthwiseFpropDirectConvMultipleStageINS_4gemm9GemmShapeILi64ELi64ELi9EEENS4_73DepthwiseFpropActivationDirect2dConvTileAccessIteratorFixedStrideDilationINS_11MatrixShapeILi64ELi64EEENS1_15TensorNHWCShapeILi1ELi8ELi8ELi64EEENSA_ILi1ELi1EEESE_NSC_ILi1ELi10ELi10ELi64EEENS_6half_tENS_6layout10TensorNHWCENS_9transform30PitchLinearStripminedThreadMapINS_16PitchLinearShapeILi64ELi100EEELi128ELi8EEENS_12AlignedArrayISG_Li8ELi16EEEEENSJ_11threadblock35RegularTileAccessIteratorDirectConvINSA_ILi100ELi64EEESG_NSH_8RowMajorELi0ESN_Lb0ELi16EEELNS_4arch14CacheOperation4KindE1ENS4_57DepthwiseFpropFilterDirectConvTileAccessIteratorOptimizedINSA_ILi64ELi9EEESG_SI_NSK_INSL_ILi64ELi9EEELi128ELi8EEESP_EENSS_INSA_ILi9ELi64EEESG_SU_Li0ES12_Lb0ELi16EEELSY_1ENS4_28DepthwiseDirectConvMmaPolicyINS1_4warp26MmaDepthwiseDirectConvSimtINS7_ILi16ELi64ELi9EEENSA_ILi3ELi3EEENSC_ILi1ELi4ELi4ELi2EEESD_SG_SU_SG_SU_SG_SU_NS6_4warp13MmaSimtPolicyINSA_ILi1ELi32EEENSH_19RowMajorInterleavedILi1EEENS7_ILi2ELi2ELi1EEEEELNS1_17IteratorAlgorithmE4ESE_SE_SF_Li1ELNS_16ComplexTransformE0ELS1K_0EbEENSA_ILi0ELi0EEES1M_SN_S12_Li1EEELi4ENS_8epilogue11threadblock17EpilogueDepthwiseIS8_S1B_SD_S1L_NS1P_32PredicatedTileIteratorDirectConvINSK_INSL_ILi64ELi64EEELi128ELi8EEESG_S1B_SD_EENS1O_4warp20FragmentIteratorSimtIS19_NS1_6thread42DepthwiseDirectConvElementwiseInnerProductINS7_ILi16ELi2ELi1EEESG_SG_SG_NSW_13OpMultiplyAddEbEESU_S1I_EENS1V_28TileIteratorSimtDirect2dConvIS19_S1B_SD_S21_SG_SU_S1I_EENS1P_29SharedLoadIteratorPitchLinearIS1T_SG_Li16EEENS1O_6thread17LinearCombinationISG_Li8ESG_SG_LNS27_9ScaleType4KindE2ELNS_15FloatRoundStyleE2ESG_EES1M_EELS1J_4EbEES2D_NS4_47DepthwiseDirect2dConvIdentityThreadblockSwizzleILi1ELi1ELi8ELi8EEELNS1_8OperatorE0ENS1_17Conv2dProblemSizeELNS1_9GroupModeE3ESD_EEEEvNT_6ParamsE:
	.zero		1296


//--------------------- SYMBOLS --------------------------

	.type		.nv.reservedSmem.offset0,@object
	.size		.nv.reservedSmem.offset0,0x4
	.type		.nv.reservedSmem.cap,@object
	.size		.nv.reservedSmem.cap,0x4
